// auto-generated by cutlass_sweep.gemm — config: {"arch": "sm_90", "cluster_m": 2, "cluster_n": 2, "dtype": "fp16", "stages": 3, "tile_k": 32, "tile_m": 128, "tile_n": 128}
#include "cutlass/cutlass.h"
#include "cutlass/gemm/collective/collective_builder.hpp"
#include "cutlass/gemm/device/gemm_universal_adapter.h"
#include "cutlass/gemm/kernel/gemm_universal.hpp"
#include "cutlass/epilogue/collective/collective_builder.hpp"

using ElemA = cutlass::half_t;
using ElemB = cutlass::half_t;
using ElemCD = cutlass::half_t;
using Acc  = float;
using TileShape    = cute::Shape<cute::_128, cute::_128, cute::_32>;
using ClusterShape = cute::Shape<cute::_2, cute::_2, cute::_1>;

using CollectiveEpilogue = typename cutlass::epilogue::collective::CollectiveBuilder<
    cutlass::arch::Sm90, cutlass::arch::OpClassTensorOp,
    TileShape, ClusterShape,
    cutlass::epilogue::collective::EpilogueTileAuto,
    Acc, Acc,
    ElemCD, cutlass::layout::RowMajor, 128 / cutlass::sizeof_bits<ElemCD>::value,
    ElemCD, cutlass::layout::RowMajor, 128 / cutlass::sizeof_bits<ElemCD>::value,
    cutlass::epilogue::collective::EpilogueScheduleAuto
  >::CollectiveOp;

using CollectiveMainloop = typename cutlass::gemm::collective::CollectiveBuilder<
    cutlass::arch::Sm90, cutlass::arch::OpClassTensorOp,
    ElemA, cutlass::layout::RowMajor, 128 / cutlass::sizeof_bits<ElemA>::value,
    ElemB, cutlass::layout::ColumnMajor, 128 / cutlass::sizeof_bits<ElemB>::value,
    Acc,
    TileShape, ClusterShape,
    cutlass::gemm::collective::StageCount<3>,
    cutlass::gemm::collective::KernelScheduleAuto
  >::CollectiveOp;

using GemmKernel = cutlass::gemm::kernel::GemmUniversal<
    cute::Shape<int,int,int,int>,
    CollectiveMainloop,
    CollectiveEpilogue
>;
using Gemm = cutlass::gemm::device::GemmUniversalAdapter<GemmKernel>;

// Force the device kernel symbol into the cubin without needing a host main.
auto* _anchor = &cutlass::device_kernel<GemmKernel>;


// ===== COMPILED SASS (sm_90a) =====

	.target	sm_90a

	.elftype	@"ET_EXEC"


//--------------------- .note.nv.tkinfo           --------------------------
	.section	.note.nv.tkinfo,"",@"SHT_NOTE"
	.sectionflags	@"SHF_NOTE_NV_TKINFO"
	.tkinfo
        /*0018*/ 	.word	0x00000002
        /*0030*/ 	.string	""
        /*0030*/ 	.string	"ptxas"
        /*0030*/ 	.string	"Cuda compilation tools, release 13.0, V13.0.88"
        /*0030*/ 	.string	"Build cuda_13.0.r13.0/compiler.36424714_0"
        /*0030*/ 	.string	"-arch sm_90a -m 64 "



//--------------------- .note.nv.cuinfo           --------------------------
	.section	.note.nv.cuinfo,"",@"SHT_NOTE"
	.sectionflags	@"SHF_NOTE_NV_CUINFO"
        /*0018*/ 	.short	0x0002
        /*001a*/ 	.short	0x005a
        /*001c*/ 	.short	0x0082
	.zero		2


//--------------------- .nv.info                  --------------------------
	.section	.nv.info,"",@"SHT_CUDA_INFO"
	.align	4


	//----- nvinfo : EIATTR_REGCOUNT
	.align		4
        /*0000*/ 	.byte	0x04, 0x2f
        /*0002*/ 	.short	(.L_15 - .L_14)
	.align		4
.L_14:
        /*0004*/ 	.word	index@(_ZN7cutlass13device_kernelINS_4gemm6kernel13GemmUniversalIN4cute5tupleIJiiiiEEENS1_10collective13CollectiveMmaINS1_34MainloopSm90TmaGmmaWarpSpecializedILi3ENS5_IJNS4_1CILi2EEESB_NSA_ILi1EEEEEENS1_35KernelTmaWarpSpecializedCooperativeEEENS5_IJNSA_ILi128EEESG_NSA_ILi32EEEEEENS_6half_tENS5_IJlSC_lEEESJ_SK_NS4_8TiledMMAINS4_8MMA_AtomIJNS4_4SM904GMMA26MMA_64x128x16_F32F16F16_SSILNSO_5MajorE0ELSQ_0ELNSO_7ScaleInE1ELSR_1EEEEEENS4_6LayoutINS5_IJSB_SC_SC_EEENS5_IJSC_NSA_ILi0EEESW_EEEEENS5_IJNS4_10UnderscoreESZ_SZ_EEEEENS4_23SM90_TMA_LOAD_MULTICASTENS4_14ComposedLayoutINS4_7SwizzleILi2ELi4ELi3EEENS4_18smem_ptr_flag_bitsILi16EEENSU_INS5_IJNSA_ILi8EEESH_EEENS5_IJSH_SC_EEEEEEEvNS4_8identityES12_S1C_vS1D_EENS_8epilogue10collective6detail29Sm90TmaWarpSpecializedAdapterINS1G_15DefaultEpilogueISJ_SK_SK_NS1F_6thread17LinearCombinationISJ_Li1EffLNS1K_9ScaleType4KindE0ELNS_15FloatRoundStyleE2ESJ_EENS1_15EpilogueDefaultEEEEEvvEEEEvNT_6ParamsE)
        /*0008*/ 	.word	0x000000a8


	//----- nvinfo : EIATTR_FRAME_SIZE
	.align		4
.L_15:
        /*000c*/ 	.byte	0x04, 0x11
        /*000e*/ 	.short	(.L_17 - .L_16)
	.align		4
.L_16:
        /*0010*/ 	.word	index@(_ZN7cutlass13device_kernelINS_4gemm6kernel13GemmUniversalIN4cute5tupleIJiiiiEEENS1_10collective13CollectiveMmaINS1_34MainloopSm90TmaGmmaWarpSpecializedILi3ENS5_IJNS4_1CILi2EEESB_NSA_ILi1EEEEEENS1_35KernelTmaWarpSpecializedCooperativeEEENS5_IJNSA_ILi128EEESG_NSA_ILi32EEEEEENS_6half_tENS5_IJlSC_lEEESJ_SK_NS4_8TiledMMAINS4_8MMA_AtomIJNS4_4SM904GMMA26MMA_64x128x16_F32F16F16_SSILNSO_5MajorE0ELSQ_0ELNSO_7ScaleInE1ELSR_1EEEEEENS4_6LayoutINS5_IJSB_SC_SC_EEENS5_IJSC_NSA_ILi0EEESW_EEEEENS5_IJNS4_10UnderscoreESZ_SZ_EEEEENS4_23SM90_TMA_LOAD_MULTICASTENS4_14ComposedLayoutINS4_7SwizzleILi2ELi4ELi3EEENS4_18smem_ptr_flag_bitsILi16EEENSU_INS5_IJNSA_ILi8EEESH_EEENS5_IJSH_SC_EEEEEEEvNS4_8identityES12_S1C_vS1D_EENS_8epilogue10collective6detail29Sm90TmaWarpSpecializedAdapterINS1G_15DefaultEpilogueISJ_SK_SK_NS1F_6thread17LinearCombinationISJ_Li1EffLNS1K_9ScaleType4KindE0ELNS_15FloatRoundStyleE2ESJ_EENS1_15EpilogueDefaultEEEEEvvEEEEvNT_6ParamsE)
        /*0014*/ 	.word	0x00000000


	//----- nvinfo : EIATTR_MIN_STACK_SIZE
	.align		4
.L_17:
        /*0018*/ 	.byte	0x04, 0x12
        /*001a*/ 	.short	(.L_19 - .L_18)
	.align		4
.L_18:
        /*001c*/ 	.word	index@(_ZN7cutlass13device_kernelINS_4gemm6kernel13GemmUniversalIN4cute5tupleIJiiiiEEENS1_10collective13CollectiveMmaINS1_34MainloopSm90TmaGmmaWarpSpecializedILi3ENS5_IJNS4_1CILi2EEESB_NSA_ILi1EEEEEENS1_35KernelTmaWarpSpecializedCooperativeEEENS5_IJNSA_ILi128EEESG_NSA_ILi32EEEEEENS_6half_tENS5_IJlSC_lEEESJ_SK_NS4_8TiledMMAINS4_8MMA_AtomIJNS4_4SM904GMMA26MMA_64x128x16_F32F16F16_SSILNSO_5MajorE0ELSQ_0ELNSO_7ScaleInE1ELSR_1EEEEEENS4_6LayoutINS5_IJSB_SC_SC_EEENS5_IJSC_NSA_ILi0EEESW_EEEEENS5_IJNS4_10UnderscoreESZ_SZ_EEEEENS4_23SM90_TMA_LOAD_MULTICASTENS4_14ComposedLayoutINS4_7SwizzleILi2ELi4ELi3EEENS4_18smem_ptr_flag_bitsILi16EEENSU_INS5_IJNSA_ILi8EEESH_EEENS5_IJSH_SC_EEEEEEEvNS4_8identityES12_S1C_vS1D_EENS_8epilogue10collective6detail29Sm90TmaWarpSpecializedAdapterINS1G_15DefaultEpilogueISJ_SK_SK_NS1F_6thread17LinearCombinationISJ_Li1EffLNS1K_9ScaleType4KindE0ELNS_15FloatRoundStyleE2ESJ_EENS1_15EpilogueDefaultEEEEEvvEEEEvNT_6ParamsE)
        /*0020*/ 	.word	0x00000000
.L_19:


//--------------------- .nv.compat                --------------------------
	.section	.nv.compat,"",@"SHT_CUDA_COMPAT_INFO"
	.align	4
        /*0000*/ 	.byte	0x02, 0x09, 0x01, 0x00, 0x02, 0x02, 0x04, 0x00, 0x02, 0x05, 0x05, 0x00, 0x03, 0x07, 0x01, 0x01
        /*0010*/ 	.byte	0x02, 0x03, 0x01, 0x00, 0x02, 0x06, 0x01, 0x00, 0x04, 0x0b, 0x08, 0x00, 0x00, 0x00, 0x00, 0x00
        /*0020*/ 	.byte	0x00, 0x00, 0x00, 0x00


//--------------------- .nv.info._ZN7cutlass13device_kernelINS_4gemm6kernel13GemmUniversalIN4cute5tupleIJiiiiEEENS1_10collective13CollectiveMmaINS1_34MainloopSm90TmaGmmaWarpSpecializedILi3ENS5_IJNS4_1CILi2EEESB_NSA_ILi1EEEEEENS1_35KernelTmaWarpSpecializedCooperativeEEENS5_IJNSA_ILi128EEESG_NSA_ILi32EEEEEENS_6half_tENS5_IJlSC_lEEESJ_SK_NS4_8TiledMMAINS4_8MMA_AtomIJNS4_4SM904GMMA26MMA_64x128x16_F32F16F16_SSILNSO_5MajorE0ELSQ_0ELNSO_7ScaleInE1ELSR_1EEEEEENS4_6LayoutINS5_IJSB_SC_SC_EEENS5_IJSC_NSA_ILi0EEESW_EEEEENS5_IJNS4_10UnderscoreESZ_SZ_EEEEENS4_23SM90_TMA_LOAD_MULTICASTENS4_14ComposedLayoutINS4_7SwizzleILi2ELi4ELi3EEENS4_18smem_ptr_flag_bitsILi16EEENSU_INS5_IJNSA_ILi8EEESH_EEENS5_IJSH_SC_EEEEEEEvNS4_8identityES12_S1C_vS1D_EENS_8epilogue10collective6detail29Sm90TmaWarpSpecializedAdapterINS1G_15DefaultEpilogueISJ_SK_SK_NS1F_6thread17LinearCombinationISJ_Li1EffLNS1K_9ScaleType4KindE0ELNS_15FloatRoundStyleE2ESJ_EENS1_15EpilogueDefaultEEEEEvvEEEEvNT_6ParamsE --------------------------
	.section	.nv.info._ZN7cutlass13device_kernelINS_4gemm6kernel13GemmUniversalIN4cute5tupleIJiiiiEEENS1_10collective13CollectiveMmaINS1_34MainloopSm90TmaGmmaWarpSpecializedILi3ENS5_IJNS4_1CILi2EEESB_NSA_ILi1EEEEEENS1_35KernelTmaWarpSpecializedCooperativeEEENS5_IJNSA_ILi128EEESG_NSA_ILi32EEEEEENS_6half_tENS5_IJlSC_lEEESJ_SK_NS4_8TiledMMAINS4_8MMA_AtomIJNS4_4SM904GMMA26MMA_64x128x16_F32F16F16_SSILNSO_5MajorE0ELSQ_0ELNSO_7ScaleInE1ELSR_1EEEEEENS4_6LayoutINS5_IJSB_SC_SC_EEENS5_IJSC_NSA_ILi0EEESW_EEEEENS5_IJNS4_10UnderscoreESZ_SZ_EEEEENS4_23SM90_TMA_LOAD_MULTICASTENS4_14ComposedLayoutINS4_7SwizzleILi2ELi4ELi3EEENS4_18smem_ptr_flag_bitsILi16EEENSU_INS5_IJNSA_ILi8EEESH_EEENS5_IJSH_SC_EEEEEEEvNS4_8identityES12_S1C_vS1D_EENS_8epilogue10collective6detail29Sm90TmaWarpSpecializedAdapterINS1G_15DefaultEpilogueISJ_SK_SK_NS1F_6thread17LinearCombinationISJ_Li1EffLNS1K_9ScaleType4KindE0ELNS_15FloatRoundStyleE2ESJ_EENS1_15EpilogueDefaultEEEEEvvEEEEvNT_6ParamsE,"",@"SHT_CUDA_INFO"
	.sectionflags	@""
	.align	4


	//----- nvinfo : EIATTR_CUDA_API_VERSION
	.align		4
        /*0000*/ 	.byte	0x04, 0x37
        /*0002*/ 	.short	(.L_21 - .L_20)
.L_20:
        /*0004*/ 	.word	0x00000082


	//----- nvinfo : EIATTR_KPARAM_INFO
	.align		4
.L_21:
        /*0008*/ 	.byte	0x04, 0x17
        /*000a*/ 	.short	(.L_23 - .L_22)
.L_22:
        /*000c*/ 	.word	0x00000000
        /*0010*/ 	.short	0x0000
        /*0012*/ 	.short	0x0070
        /*0014*/ 	.byte	0x00, 0xf0, 0x01, 0x10


	//----- nvinfo : EIATTR_SPARSE_MMA_MASK
	.align		4
.L_23:
        /*0018*/ 	.byte	0x03, 0x50
        /*001a*/ 	.short	0x0000


	//----- nvinfo : EIATTR_MAXREG_COUNT
	.align		4
        /*001c*/ 	.byte	0x03, 0x1b
        /*001e*/ 	.short	0x00a8


	//----- nvinfo : EIATTR_NUM_BARRIERS
	.align		4
        /*0020*/ 	.byte	0x02, 0x4c
        /*0022*/ 	.byte	0x01
	.zero		1


	//----- nvinfo : EIATTR_EXTERNS
	.align		4
        /*0024*/ 	.byte	0x04, 0x0f
        /*0026*/ 	.short	(.L_25 - .L_24)


	//   ....[0]....
	.align		4
.L_24:
        /*0028*/ 	.word	index@(__assertfail)


	//----- nvinfo : EIATTR_MERCURY_ISA_VERSION
	.align		4
.L_25:
        /*002c*/ 	.byte	0x03, 0x5f
        /*002e*/ 	.short	0x0101


	//----- nvinfo : EIATTR_INT_WARP_WIDE_INSTR_OFFSETS
	.align		4
        /*0030*/ 	.byte	0x04, 0x31
        /*0032*/ 	.short	(.L_27 - .L_26)


	//   ....[0]....
.L_26:
        /*0034*/ 	.word	0x00000460


	//   ....[1]....
        /*0038*/ 	.word	0x00000490


	//   ....[2]....
        /*003c*/ 	.word	0x00000650


	//----- nvinfo : EIATTR_COOP_GROUP_MASK_REGIDS
	.align		4
.L_27:
        /*0040*/ 	.byte	0x04, 0x29
        /*0042*/ 	.short	(.L_29 - .L_28)


	//   ....[0]....
.L_28:
        /*0044*/ 	.word	0xffffffff


	//   ....[1]....
        /*0048*/ 	.word	0xffffffff


	//   ....[2]....
        /*004c*/ 	.word	0xffffffff


	//   ....[3]....
        /*0050*/ 	.word	0xffffffff


	//   ....[4]....
        /*0054*/ 	.word	0xffffffff


	//   ....[5]....
        /*0058*/ 	.word	0xffffffff


	//----- nvinfo : EIATTR_COOP_GROUP_INSTR_OFFSETS
	.align		4
.L_29:
        /*005c*/ 	.byte	0x04, 0x28
        /*005e*/ 	.short	(.L_31 - .L_30)


	//   ....[0]....
.L_30:
        /*0060*/ 	.word	0x00000060


	//   ....[1]....
        /*0064*/ 	.word	0x00000070


	//   ....[2]....
        /*0068*/ 	.word	0x00000130


	//   ....[3]....
        /*006c*/ 	.word	0x000002b0


	//   ....[4]....
        /*0070*/ 	.word	0x000007d0


	//   ....[5]....
        /*0074*/ 	.word	0x00001210


	//----- nvinfo : EIATTR_REG_RECONFIG
	.align		4
.L_31:
        /*0078*/ 	.byte	0x01, 0x54
	.zero		2


	//----- nvinfo : EIATTR_SYSCALL_OFFSETS
	.align		4
        /*007c*/ 	.byte	0x04, 0x46
        /*007e*/ 	.short	(.L_33 - .L_32)


	//   ....[0]....
.L_32:
        /*0080*/ 	.word	0x000013d0


	//----- nvinfo : EIATTR_MBARRIER_INSTR_OFFSETS
	.align		4
.L_33:
        /*0084*/ 	.byte	0x04, 0x39
        /*0086*/ 	.short	(.L_35 - .L_34)


	//   ....[0]....
.L_34:
        /*0088*/ 	.word	0x00000230
        /*008c*/ 	.word	0x000000ff
        /*0090*/ 	.word	0x00000000
        /*0094*/ 	.short	0x0100
        /*0096*/ 	.byte	0x08
	.zero		1


	//   ....[1]....
        /*0098*/ 	.word	0x00000240
        /*009c*/ 	.word	0x000000ff
        /*00a0*/ 	.word	0x00000018
        /*00a4*/ 	.short	0x0100
        /*00a6*/ 	.byte	0x08
	.zero		1


	//   ....[2]....
        /*00a8*/ 	.word	0x00000250
        /*00ac*/ 	.word	0x000000ff
        /*00b0*/ 	.word	0x00000008
        /*00b4*/ 	.short	0x0100
        /*00b6*/ 	.byte	0x08
	.zero		1


	//   ....[3]....
        /*00b8*/ 	.word	0x00000260
        /*00bc*/ 	.word	0x000000ff
        /*00c0*/ 	.word	0x00000020
        /*00c4*/ 	.short	0x0100
        /*00c6*/ 	.byte	0x08
	.zero		1


	//   ....[4]....
        /*00c8*/ 	.word	0x00000270
        /*00cc*/ 	.word	0x000000ff
        /*00d0*/ 	.word	0x00000010
        /*00d4*/ 	.short	0x0100
        /*00d6*/ 	.byte	0x08
	.zero		1


	//   ....[5]....
        /*00d8*/ 	.word	0x00000280
        /*00dc*/ 	.word	0x000000ff
        /*00e0*/ 	.word	0x00000028
        /*00e4*/ 	.short	0x0100
        /*00e6*/ 	.byte	0x08
	.zero		1


	//   ....[6]....
        /*00e8*/ 	.word	0x000006d0
        /*00ec*/ 	.word	0x000000ff
        /*00f0*/ 	.word	0x00000040
        /*00f4*/ 	.short	0x0100
        /*00f6*/ 	.byte	0x06
	.zero		1


	//   ....[7]....
        /*00f8*/ 	.word	0x00000760
        /*00fc*/ 	.word	0x000000ff
        /*0100*/ 	.word	0x00000048
        /*0104*/ 	.short	0x0100
        /*0106*/ 	.byte	0x06
	.zero		1


	//   ....[8]....
        /*0108*/ 	.word	0x00001490
        /*010c*/ 	.word	0x00000003
        /*0110*/ 	.word	0x00000000
        /*0114*/ 	.short	0x010a
        /*0116*/ 	.byte	0x3f
	.zero		1


	//   ....[9]....
        /*0118*/ 	.word	0x000014d0
        /*011c*/ 	.word	0x00000003
        /*0120*/ 	.word	0x00000000
        /*0124*/ 	.short	0x010a
        /*0126*/ 	.byte	0x3f
	.zero		1


	//   ....[10]....
        /*0128*/ 	.word	0x000017a0
        /*012c*/ 	.word	0x00000005
        /*0130*/ 	.word	0x00000000
        /*0134*/ 	.short	0x010a
        /*0136*/ 	.byte	0x3f
	.zero		1


	//   ....[11]....
        /*0138*/ 	.word	0x000017e0
        /*013c*/ 	.word	0x00000005
        /*0140*/ 	.word	0x00000000
        /*0144*/ 	.short	0x010a
        /*0146*/ 	.byte	0x3f
	.zero		1


	//   ....[12]....
        /*0148*/ 	.word	0x00001940
        /*014c*/ 	.word	0x00000004
        /*0150*/ 	.word	0x00000000
        /*0154*/ 	.short	0x0101
        /*0156*/ 	.byte	0x3f
	.zero		1


	//   ....[13]....
        /*0158*/ 	.word	0x00001b60
        /*015c*/ 	.word	0x00000000
        /*0160*/ 	.word	0x00000000
        /*0164*/ 	.short	0x0101
        /*0166*/ 	.byte	0x3f
	.zero		1


	//   ....[14]....
        /*0168*/ 	.word	0x00006f30
        /*016c*/ 	.word	0x0000000e
        /*0170*/ 	.word	0x00000018
        /*0174*/ 	.short	0x010a
        /*0176*/ 	.byte	0x3f
	.zero		1


	//   ....[15]....
        /*0178*/ 	.word	0x000072f0
        /*017c*/ 	.word	0x00000006
        /*0180*/ 	.word	0x00000048
        /*0184*/ 	.short	0x0101
        /*0186*/ 	.byte	0x3f
	.zero		1


	//   ....[16]....
        /*0188*/ 	.word	0x00007a20
        /*018c*/ 	.word	0x00000007
        /*0190*/ 	.word	0x00000000
        /*0194*/ 	.short	0x010a
        /*0196*/ 	.byte	0x3f
	.zero		1


	//   ....[17]....
        /*0198*/ 	.word	0x00007aa0
        /*019c*/ 	.word	0x00000009
        /*01a0*/ 	.word	0x00000000
        /*01a4*/ 	.short	0x010a
        /*01a6*/ 	.byte	0x3f
	.zero		1


	//   ....[18]....
        /*01a8*/ 	.word	0x00007b30
        /*01ac*/ 	.word	0x00000003
        /*01b0*/ 	.word	0x00000000
        /*01b4*/ 	.short	0x010a
        /*01b6*/ 	.byte	0x3f
	.zero		1


	//   ....[19]....
        /*01b8*/ 	.word	0x00007b90
        /*01bc*/ 	.word	0x00000003
        /*01c0*/ 	.word	0x00000000
        /*01c4*/ 	.short	0x010a
        /*01c6*/ 	.byte	0x3f
	.zero		1


	//   ....[20]....
        /*01c8*/ 	.word	0x00007be0
        /*01cc*/ 	.word	0x00000005
        /*01d0*/ 	.word	0x00000000
        /*01d4*/ 	.short	0x010a
        /*01d6*/ 	.byte	0x3f
	.zero		1


	//   ....[21]....
        /*01d8*/ 	.word	0x00007cb0
        /*01dc*/ 	.word	0x0000000e
        /*01e0*/ 	.word	0x00000018
        /*01e4*/ 	.short	0x010a
        /*01e6*/ 	.byte	0x3f
	.zero		1


	//   ....[22]....
        /*01e8*/ 	.word	0x00007d80
        /*01ec*/ 	.word	0x00000007
        /*01f0*/ 	.word	0x00000000
        /*01f4*/ 	.short	0x010a
        /*01f6*/ 	.byte	0x3f
	.zero		1


	//   ....[23]....
        /*01f8*/ 	.word	0x00007dd0
        /*01fc*/ 	.word	0x00000009
        /*0200*/ 	.word	0x00000000
        /*0204*/ 	.short	0x010a
        /*0206*/ 	.byte	0x3f
	.zero		1


	//----- nvinfo : EIATTR_NUM_MBARRIERS
	.align		4
.L_35:
        /*0208*/ 	.byte	0x03, 0x38
        /*020a*/ 	.short	0x0008


	//----- nvinfo : EIATTR_EXIT_INSTR_OFFSETS
	.align		4
        /*020c*/ 	.byte	0x04, 0x1c
        /*020e*/ 	.short	(.L_37 - .L_36)


	//   ....[0]....
.L_36:
        /*0210*/ 	.word	0x00000930


	//   ....[1]....
        /*0214*/ 	.word	0x00001140


	//   ....[2]....
        /*0218*/ 	.word	0x00006580


	//   ....[3]....
        /*021c*/ 	.word	0x00006ae0


	//   ....[4]....
        /*0220*/ 	.word	0x00007b80


	//----- nvinfo : EIATTR_MAX_THREADS
	.align		4
.L_37:
        /*0224*/ 	.byte	0x04, 0x05
        /*0226*/ 	.short	(.L_39 - .L_38)
.L_38:
        /*0228*/ 	.word	0x00000180
        /*022c*/ 	.word	0x00000001
        /*0230*/ 	.word	0x00000001


	//----- nvinfo : EIATTR_CRS_STACK_SIZE
	.align		4
.L_39:
        /*0234*/ 	.byte	0x04, 0x1e
        /*0236*/ 	.short	(.L_41 - .L_40)
.L_40:
        /*0238*/ 	.word	0x00000000


	//----- nvinfo : EIATTR_CBANK_PARAM_SIZE
	.align		4
.L_41:
        /*023c*/ 	.byte	0x03, 0x19
        /*023e*/ 	.short	0x0470


	//----- nvinfo : EIATTR_PARAM_CBANK
	.align		4
        /*0240*/ 	.byte	0x04, 0x0a
        /*0242*/ 	.short	(.L_43 - .L_42)
	.align		4
.L_42:
        /*0244*/ 	.word	index@(.nv.constant0._ZN7cutlass13device_kernelINS_4gemm6kernel13GemmUniversalIN4cute5tupleIJiiiiEEENS1_10collective13CollectiveMmaINS1_34MainloopSm90TmaGmmaWarpSpecializedILi3ENS5_IJNS4_1CILi2EEESB_NSA_ILi1EEEEEENS1_35KernelTmaWarpSpecializedCooperativeEEENS5_IJNSA_ILi128EEESG_NSA_ILi32EEEEEENS_6half_tENS5_IJlSC_lEEESJ_SK_NS4_8TiledMMAINS4_8MMA_AtomIJNS4_4SM904GMMA26MMA_64x128x16_F32F16F16_SSILNSO_5MajorE0ELSQ_0ELNSO_7ScaleInE1ELSR_1EEEEEENS4_6LayoutINS5_IJSB_SC_SC_EEENS5_IJSC_NSA_ILi0EEESW_EEEEENS5_IJNS4_10UnderscoreESZ_SZ_EEEEENS4_23SM90_TMA_LOAD_MULTICASTENS4_14ComposedLayoutINS4_7SwizzleILi2ELi4ELi3EEENS4_18smem_ptr_flag_bitsILi16EEENSU_INS5_IJNSA_ILi8EEESH_EEENS5_IJSH_SC_EEEEEEEvNS4_8identityES12_S1C_vS1D_EENS_8epilogue10collective6detail29Sm90TmaWarpSpecializedAdapterINS1G_15DefaultEpilogueISJ_SK_SK_NS1F_6thread17LinearCombinationISJ_Li1EffLNS1K_9ScaleType4KindE0ELNS_15FloatRoundStyleE2ESJ_EENS1_15EpilogueDefaultEEEEEvvEEEEvNT_6ParamsE)
        /*0248*/ 	.short	0x0210
        /*024a*/ 	.short	0x0470


	//----- nvinfo : EIATTR_SW_WAR
	.align		4
.L_43:
        /*024c*/ 	.byte	0x04, 0x36
        /*024e*/ 	.short	(.L_45 - .L_44)
.L_44:
        /*0250*/ 	.word	0x00000008
.L_45:


//--------------------- .nv.callgraph             --------------------------
	.section	.nv.callgraph,"",@"SHT_CUDA_CALLGRAPH"
	.align	4
	.sectionentsize	8
	.align		4
        /*0000*/ 	.word	0x00000000
	.align		4
        /*0004*/ 	.word	0xffffffff
	.align		4
        /*0008*/ 	.word	index@(_ZN7cutlass13device_kernelINS_4gemm6kernel13GemmUniversalIN4cute5tupleIJiiiiEEENS1_10collective13CollectiveMmaINS1_34MainloopSm90TmaGmmaWarpSpecializedILi3ENS5_IJNS4_1CILi2EEESB_NSA_ILi1EEEEEENS1_35KernelTmaWarpSpecializedCooperativeEEENS5_IJNSA_ILi128EEESG_NSA_ILi32EEEEEENS_6half_tENS5_IJlSC_lEEESJ_SK_NS4_8TiledMMAINS4_8MMA_AtomIJNS4_4SM904GMMA26MMA_64x128x16_F32F16F16_SSILNSO_5MajorE0ELSQ_0ELNSO_7ScaleInE1ELSR_1EEEEEENS4_6LayoutINS5_IJSB_SC_SC_EEENS5_IJSC_NSA_ILi0EEESW_EEEEENS5_IJNS4_10UnderscoreESZ_SZ_EEEEENS4_23SM90_TMA_LOAD_MULTICASTENS4_14ComposedLayoutINS4_7SwizzleILi2ELi4ELi3EEENS4_18smem_ptr_flag_bitsILi16EEENSU_INS5_IJNSA_ILi8EEESH_EEENS5_IJSH_SC_EEEEEEEvNS4_8identityES12_S1C_vS1D_EENS_8epilogue10collective6detail29Sm90TmaWarpSpecializedAdapterINS1G_15DefaultEpilogueISJ_SK_SK_NS1F_6thread17LinearCombinationISJ_Li1EffLNS1K_9ScaleType4KindE0ELNS_15FloatRoundStyleE2ESJ_EENS1_15EpilogueDefaultEEEEEvvEEEEvNT_6ParamsE)
	.align		4
        /*000c*/ 	.word	index@(__assertfail)
	.align		4
        /*0010*/ 	.word	0x00000000
	.align		4
        /*0014*/ 	.word	0xfffffffe
	.align		4
        /*0018*/ 	.word	0x00000000
	.align		4
        /*001c*/ 	.word	0xfffffffd
	.align		4
        /*0020*/ 	.word	0x00000000
	.align		4
        /*0024*/ 	.word	0xfffffffc


//--------------------- .nv.constant4             --------------------------
	.section	.nv.constant4,"a",@progbits
	.align	8
	.align		8
.nv.constant4:
        /*0000*/ 	.dword	__assertfail
	.align		8
        /*0008*/ 	.dword	__unnamed_1
	.align		8
        /*0010*/ 	.dword	_ZN39_INTERNAL_5fd8a2c1_4_k_cu_08b2efc1_34424cuda3std3__45__cpo5beginE
	.align		8
        /*0018*/ 	.dword	_ZN39_INTERNAL_5fd8a2c1_4_k_cu_08b2efc1_34424cuda3std3__45__cpo3endE
	.align		8
        /*0020*/ 	.dword	_ZN39_INTERNAL_5fd8a2c1_4_k_cu_08b2efc1_34424cuda3std3__45__cpo6cbeginE
	.align		8
        /*0028*/ 	.dword	_ZN39_INTERNAL_5fd8a2c1_4_k_cu_08b2efc1_34424cuda3std3__45__cpo4cendE
	.align		8
        /*0030*/ 	.dword	_ZN39_INTERNAL_5fd8a2c1_4_k_cu_08b2efc1_34424cuda3std3__441_GLOBAL__N__5fd8a2c1_4_k_cu_08b2efc1_34426ignoreE
	.align		8
        /*0038*/ 	.dword	_ZN39_INTERNAL_5fd8a2c1_4_k_cu_08b2efc1_34424cuda3std3__419piecewise_constructE
	.align		8
        /*0040*/ 	.dword	_ZN39_INTERNAL_5fd8a2c1_4_k_cu_08b2efc1_34424cuda3std3__48in_placeE
	.align		8
        /*0048*/ 	.dword	_ZN39_INTERNAL_5fd8a2c1_4_k_cu_08b2efc1_34424cuda3std6ranges3__45__cpo4swapE
	.align		8
        /*0050*/ 	.dword	_ZN39_INTERNAL_5fd8a2c1_4_k_cu_08b2efc1_34424cuda3std6ranges3__45__cpo9iter_moveE
	.align		8
        /*0058*/ 	.dword	_ZN39_INTERNAL_5fd8a2c1_4_k_cu_08b2efc1_34424cute7productE
	.align		8
        /*0060*/ 	.dword	_ZN39_INTERNAL_5fd8a2c1_4_k_cu_08b2efc1_34424cute1_E
	.align		8
        /*0068*/ 	.dword	$str$22
	.align		8
        /*0070*/ 	.dword	$str$23


//--------------------- .text._ZN7cutlass13device_kernelINS_4gemm6kernel13GemmUniversalIN4cute5tupleIJiiiiEEENS1_10collective13CollectiveMmaINS1_34MainloopSm90TmaGmmaWarpSpecializedILi3ENS5_IJNS4_1CILi2EEESB_NSA_ILi1EEEEEENS1_35KernelTmaWarpSpecializedCooperativeEEENS5_IJNSA_ILi128EEESG_NSA_ILi32EEEEEENS_6half_tENS5_IJlSC_lEEESJ_SK_NS4_8TiledMMAINS4_8MMA_AtomIJNS4_4SM904GMMA26MMA_64x128x16_F32F16F16_SSILNSO_5MajorE0ELSQ_0ELNSO_7ScaleInE1ELSR_1EEEEEENS4_6LayoutINS5_IJSB_SC_SC_EEENS5_IJSC_NSA_ILi0EEESW_EEEEENS5_IJNS4_10UnderscoreESZ_SZ_EEEEENS4_23SM90_TMA_LOAD_MULTICASTENS4_14ComposedLayoutINS4_7SwizzleILi2ELi4ELi3EEENS4_18smem_ptr_flag_bitsILi16EEENSU_INS5_IJNSA_ILi8EEESH_EEENS5_IJSH_SC_EEEEEEEvNS4_8identityES12_S1C_vS1D_EENS_8epilogue10collective6detail29Sm90TmaWarpSpecializedAdapterINS1G_15DefaultEpilogueISJ_SK_SK_NS1F_6thread17LinearCombinationISJ_Li1EffLNS1K_9ScaleType4KindE0ELNS_15FloatRoundStyleE2ESJ_EENS1_15EpilogueDefaultEEEEEvvEEEEvNT_6ParamsE --------------------------
	.section	.text._ZN7cutlass13device_kernelINS_4gemm6kernel13GemmUniversalIN4cute5tupleIJiiiiEEENS1_10collective13CollectiveMmaINS1_34MainloopSm90TmaGmmaWarpSpecializedILi3ENS5_IJNS4_1CILi2EEESB_NSA_ILi1EEEEEENS1_35KernelTmaWarpSpecializedCooperativeEEENS5_IJNSA_ILi128EEESG_NSA_ILi32EEEEEENS_6half_tENS5_IJlSC_lEEESJ_SK_NS4_8TiledMMAINS4_8MMA_AtomIJNS4_4SM904GMMA26MMA_64x128x16_F32F16F16_SSILNSO_5MajorE0ELSQ_0ELNSO_7ScaleInE1ELSR_1EEEEEENS4_6LayoutINS5_IJSB_SC_SC_EEENS5_IJSC_NSA_ILi0EEESW_EEEEENS5_IJNS4_10UnderscoreESZ_SZ_EEEEENS4_23SM90_TMA_LOAD_MULTICASTENS4_14ComposedLayoutINS4_7SwizzleILi2ELi4ELi3EEENS4_18smem_ptr_flag_bitsILi16EEENSU_INS5_IJNSA_ILi8EEESH_EEENS5_IJSH_SC_EEEEEEEvNS4_8identityES12_S1C_vS1D_EENS_8epilogue10collective6detail29Sm90TmaWarpSpecializedAdapterINS1G_15DefaultEpilogueISJ_SK_SK_NS1F_6thread17LinearCombinationISJ_Li1EffLNS1K_9ScaleType4KindE0ELNS_15FloatRoundStyleE2ESJ_EENS1_15EpilogueDefaultEEEEEvvEEEEvNT_6ParamsE,"ax",@progbits
	.align	128
.text._ZN7cutlass13device_kernelINS_4gemm6kernel13GemmUniversalIN4cute5tupleIJiiiiEEENS1_10collective13CollectiveMmaINS1_34MainloopSm90TmaGmmaWarpSpecializedILi3ENS5_IJNS4_1CILi2EEESB_NSA_ILi1EEEEEENS1_35KernelTmaWarpSpecializedCooperativeEEENS5_IJNSA_ILi128EEESG_NSA_ILi32EEEEEENS_6half_tENS5_IJlSC_lEEESJ_SK_NS4_8TiledMMAINS4_8MMA_AtomIJNS4_4SM904GMMA26MMA_64x128x16_F32F16F16_SSILNSO_5MajorE0ELSQ_0ELNSO_7ScaleInE1ELSR_1EEEEEENS4_6LayoutINS5_IJSB_SC_SC_EEENS5_IJSC_NSA_ILi0EEESW_EEEEENS5_IJNS4_10UnderscoreESZ_SZ_EEEEENS4_23SM90_TMA_LOAD_MULTICASTENS4_14ComposedLayoutINS4_7SwizzleILi2ELi4ELi3EEENS4_18smem_ptr_flag_bitsILi16EEENSU_INS5_IJNSA_ILi8EEESH_EEENS5_IJSH_SC_EEEEEEEvNS4_8identityES12_S1C_vS1D_EENS_8epilogue10collective6detail29Sm90TmaWarpSpecializedAdapterINS1G_15DefaultEpilogueISJ_SK_SK_NS1F_6thread17LinearCombinationISJ_Li1EffLNS1K_9ScaleType4KindE0ELNS_15FloatRoundStyleE2ESJ_EENS1_15EpilogueDefaultEEEEEvvEEEEvNT_6ParamsE:
        .type           _ZN7cutlass13device_kernelINS_4gemm6kernel13GemmUniversalIN4cute5tupleIJiiiiEEENS1_10collective13CollectiveMmaINS1_34MainloopSm90TmaGmmaWarpSpecializedILi3ENS5_IJNS4_1CILi2EEESB_NSA_ILi1EEEEEENS1_35KernelTmaWarpSpecializedCooperativeEEENS5_IJNSA_ILi128EEESG_NSA_ILi32EEEEEENS_6half_tENS5_IJlSC_lEEESJ_SK_NS4_8TiledMMAINS4_8MMA_AtomIJNS4_4SM904GMMA26MMA_64x128x16_F32F16F16_SSILNSO_5MajorE0ELSQ_0ELNSO_7ScaleInE1ELSR_1EEEEEENS4_6LayoutINS5_IJSB_SC_SC_EEENS5_IJSC_NSA_ILi0EEESW_EEEEENS5_IJNS4_10UnderscoreESZ_SZ_EEEEENS4_23SM90_TMA_LOAD_MULTICASTENS4_14ComposedLayoutINS4_7SwizzleILi2ELi4ELi3EEENS4_18smem_ptr_flag_bitsILi16EEENSU_INS5_IJNSA_ILi8EEESH_EEENS5_IJSH_SC_EEEEEEEvNS4_8identityES12_S1C_vS1D_EENS_8epilogue10collective6detail29Sm90TmaWarpSpecializedAdapterINS1G_15DefaultEpilogueISJ_SK_SK_NS1F_6thread17LinearCombinationISJ_Li1EffLNS1K_9ScaleType4KindE0ELNS_15FloatRoundStyleE2ESJ_EENS1_15EpilogueDefaultEEEEEvvEEEEvNT_6ParamsE,@function
        .size           _ZN7cutlass13device_kernelINS_4gemm6kernel13GemmUniversalIN4cute5tupleIJiiiiEEENS1_10collective13CollectiveMmaINS1_34MainloopSm90TmaGmmaWarpSpecializedILi3ENS5_IJNS4_1CILi2EEESB_NSA_ILi1EEEEEENS1_35KernelTmaWarpSpecializedCooperativeEEENS5_IJNSA_ILi128EEESG_NSA_ILi32EEEEEENS_6half_tENS5_IJlSC_lEEESJ_SK_NS4_8TiledMMAINS4_8MMA_AtomIJNS4_4SM904GMMA26MMA_64x128x16_F32F16F16_SSILNSO_5MajorE0ELSQ_0ELNSO_7ScaleInE1ELSR_1EEEEEENS4_6LayoutINS5_IJSB_SC_SC_EEENS5_IJSC_NSA_ILi0EEESW_EEEEENS5_IJNS4_10UnderscoreESZ_SZ_EEEEENS4_23SM90_TMA_LOAD_MULTICASTENS4_14ComposedLayoutINS4_7SwizzleILi2ELi4ELi3EEENS4_18smem_ptr_flag_bitsILi16EEENSU_INS5_IJNSA_ILi8EEESH_EEENS5_IJSH_SC_EEEEEEEvNS4_8identityES12_S1C_vS1D_EENS_8epilogue10collective6detail29Sm90TmaWarpSpecializedAdapterINS1G_15DefaultEpilogueISJ_SK_SK_NS1F_6thread17LinearCombinationISJ_Li1EffLNS1K_9ScaleType4KindE0ELNS_15FloatRoundStyleE2ESJ_EENS1_15EpilogueDefaultEEEEEvvEEEEvNT_6ParamsE,(.L_x_197 - _ZN7cutlass13device_kernelINS_4gemm6kernel13GemmUniversalIN4cute5tupleIJiiiiEEENS1_10collective13CollectiveMmaINS1_34MainloopSm90TmaGmmaWarpSpecializedILi3ENS5_IJNS4_1CILi2EEESB_NSA_ILi1EEEEEENS1_35KernelTmaWarpSpecializedCooperativeEEENS5_IJNSA_ILi128EEESG_NSA_ILi32EEEEEENS_6half_tENS5_IJlSC_lEEESJ_SK_NS4_8TiledMMAINS4_8MMA_AtomIJNS4_4SM904GMMA26MMA_64x128x16_F32F16F16_SSILNSO_5MajorE0ELSQ_0ELNSO_7ScaleInE1ELSR_1EEEEEENS4_6LayoutINS5_IJSB_SC_SC_EEENS5_IJSC_NSA_ILi0EEESW_EEEEENS5_IJNS4_10UnderscoreESZ_SZ_EEEEENS4_23SM90_TMA_LOAD_MULTICASTENS4_14ComposedLayoutINS4_7SwizzleILi2ELi4ELi3EEENS4_18smem_ptr_flag_bitsILi16EEENSU_INS5_IJNSA_ILi8EEESH_EEENS5_IJSH_SC_EEEEEEEvNS4_8identityES12_S1C_vS1D_EENS_8epilogue10collective6detail29Sm90TmaWarpSpecializedAdapterINS1G_15DefaultEpilogueISJ_SK_SK_NS1F_6thread17LinearCombinationISJ_Li1EffLNS1K_9ScaleType4KindE0ELNS_15FloatRoundStyleE2ESJ_EENS1_15EpilogueDefaultEEEEEvvEEEEvNT_6ParamsE)
        .other          _ZN7cutlass13device_kernelINS_4gemm6kernel13GemmUniversalIN4cute5tupleIJiiiiEEENS1_10collective13CollectiveMmaINS1_34MainloopSm90TmaGmmaWarpSpecializedILi3ENS5_IJNS4_1CILi2EEESB_NSA_ILi1EEEEEENS1_35KernelTmaWarpSpecializedCooperativeEEENS5_IJNSA_ILi128EEESG_NSA_ILi32EEEEEENS_6half_tENS5_IJlSC_lEEESJ_SK_NS4_8TiledMMAINS4_8MMA_AtomIJNS4_4SM904GMMA26MMA_64x128x16_F32F16F16_SSILNSO_5MajorE0ELSQ_0ELNSO_7ScaleInE1ELSR_1EEEEEENS4_6LayoutINS5_IJSB_SC_SC_EEENS5_IJSC_NSA_ILi0EEESW_EEEEENS5_IJNS4_10UnderscoreESZ_SZ_EEEEENS4_23SM90_TMA_LOAD_MULTICASTENS4_14ComposedLayoutINS4_7SwizzleILi2ELi4ELi3EEENS4_18smem_ptr_flag_bitsILi16EEENSU_INS5_IJNSA_ILi8EEESH_EEENS5_IJSH_SC_EEEEEEEvNS4_8identityES12_S1C_vS1D_EENS_8epilogue10collective6detail29Sm90TmaWarpSpecializedAdapterINS1G_15DefaultEpilogueISJ_SK_SK_NS1F_6thread17LinearCombinationISJ_Li1EffLNS1K_9ScaleType4KindE0ELNS_15FloatRoundStyleE2ESJ_EENS1_15EpilogueDefaultEEEEEvvEEEEvNT_6ParamsE,@"STO_CUDA_ENTRY STV_DEFAULT"
_ZN7cutlass13device_kernelINS_4gemm6kernel13GemmUniversalIN4cute5tupleIJiiiiEEENS1_10collective13CollectiveMmaINS1_34MainloopSm90TmaGmmaWarpSpecializedILi3ENS5_IJNS4_1CILi2EEESB_NSA_ILi1EEEEEENS1_35KernelTmaWarpSpecializedCooperativeEEENS5_IJNSA_ILi128EEESG_NSA_ILi32EEEEEENS_6half_tENS5_IJlSC_lEEESJ_SK_NS4_8TiledMMAINS4_8MMA_AtomIJNS4_4SM904GMMA26MMA_64x128x16_F32F16F16_SSILNSO_5MajorE0ELSQ_0ELNSO_7ScaleInE1ELSR_1EEEEEENS4_6LayoutINS5_IJSB_SC_SC_EEENS5_IJSC_NSA_ILi0EEESW_EEEEENS5_IJNS4_10UnderscoreESZ_SZ_EEEEENS4_23SM90_TMA_LOAD_MULTICASTENS4_14ComposedLayoutINS4_7SwizzleILi2ELi4ELi3EEENS4_18smem_ptr_flag_bitsILi16EEENSU_INS5_IJNSA_ILi8EEESH_EEENS5_IJSH_SC_EEEEEEEvNS4_8identityES12_S1C_vS1D_EENS_8epilogue10collective6detail29Sm90TmaWarpSpecializedAdapterINS1G_15DefaultEpilogueISJ_SK_SK_NS1F_6thread17LinearCombinationISJ_Li1EffLNS1K_9ScaleType4KindE0ELNS_15FloatRoundStyleE2ESJ_EENS1_15EpilogueDefaultEEEEEvvEEEEvNT_6ParamsE:
[----:B------:R-:W0:Y:S01]  /*0000*/  LDC R1, c[0x0][0x28] ;  /* 0x00000a00ff017b82 */ /* 0x000e220000000800 */
[----:B------:R-:W1:Y:S01]  /*0010*/  S2R R18, SR_TID.X ;  /* 0x0000000000127919 */ /* 0x000e620000002100 */
[----:B------:R-:W-:Y:S01]  /*0020*/  ELECT P0, URZ, PT ;  /* 0x00000000003f782f */ /* 0x000fe20003800000 */
[----:B------:R-:W-:Y:S01]  /*0030*/  BSSY B0, `(.L_x_0) ;  /* 0x000000f000007945 */ /* 0x000fe20003800000 */
[--C-:B-1----:R-:W-:Y:S02]  /*0040*/  SHF.R.U32.HI R0, RZ, 0x5, R18.reuse ;  /* 0x00000005ff007819 */ /* 0x102fe40000011612 */
[----:B------:R-:W-:-:S03]  /*0050*/  SHF.R.U32.HI R3, RZ, 0x7, R18 ;  /* 0x00000007ff037819 */ /* 0x000fc60000011612 */
[----:B------:R-:W1:Y:S04]  /*0060*/  SHFL.IDX PT, R2, R0, RZ, 0x1f ;  /* 0x00001fff00027589 */ /* 0x000e6800000e0000 */
[----:B------:R2:W3:Y:S01]  /*0070*/  SHFL.IDX PT, R5, R3, RZ, 0x1f ;  /* 0x00001fff03057589 */ /* 0x0004e200000e0000 */
[----:B-1----:R-:W-:-:S13]  /*0080*/  ISETP.NE.OR P0, PT, R2, RZ, !P0 ;  /* 0x000000ff0200720c */ /* 0x002fda0004705670 */
[----:B0-23--:R-:W-:Y:S05]  /*0090*/  @P0 BRA `(.L_x_1) ;  /* 0x0000000000200947 */ /* 0x00dfea0003800000 */
[----:B------:R-:W-:Y:S02]  /*00a0*/  ULDC.64 UR4, c[0x0][0x198] ;  /* 0x0000660000047ab9 */ /* 0x000fe40000000a00 */
[----:B------:R-:W-:Y:S02]  /*00b0*/  UIADD3 UR6, UP0, UR4, 0xf0, URZ ;  /* 0x000000f004067890 */ /* 0x000fe4000ff1e03f */
[----:B------:R-:W-:Y:S02]  /*00c0*/  UIADD3 UR4, UP1, UR4, 0x1f0, URZ ;  /* 0x000001f004047890 */ /* 0x000fe4000ff3e03f */
[----:B------:R-:W-:Y:S02]  /*00d0*/  UIADD3.X UR7, URZ, UR5, URZ, UP0, !UPT ;  /* 0x000000053f077290 */ /* 0x000fe400087fe43f */
[----:B------:R-:W-:-:S07]  /*00e0*/  UIADD3.X UR5, URZ, UR5, URZ, UP1, !UPT ;  /* 0x000000053f057290 */ /* 0x000fce0008ffe43f */
[----:B------:R0:W-:Y:S02]  /*00f0*/  UTMACCTL.PF [UR6] ;  /* 0x00000000060079b9 */ /* 0x0001e40008040000 */
[----:B------:R0:W-:Y:S02]  /*0100*/  UTMACCTL.PF [UR4] ;  /* 0x00000000040079b9 */ /* 0x0001e40008040000 */
[----:B0-----:R-:W-:Y:S01]  /*0110*/  NOP ;  /* 0x0000000000007918 */ /* 0x001fe20000000000 */
.L_x_1:
[----:B------:R-:W-:Y:S05]  /*0120*/  BSYNC B0 ;  /* 0x0000000000007941 */ /* 0x000fea0003800000 */
.L_x_0:
[----:B------:R-:W0:Y:S02]  /*0130*/  SHFL.IDX PT, R3, R0, RZ, 0x1f ;  /* 0x00001fff00037589 */ /* 0x000e2400000e0000 */
[----:B0-----:R-:W-:-:S13]  /*0140*/  ISETP.NE.AND P0, PT, R3, RZ, PT ;  /* 0x000000ff0300720c */ /* 0x001fda0003f05270 */
[----:B------:R-:W-:Y:S05]  /*0150*/  @P0 BRA `(.L_x_2) ;  /* 0x0000000000500947 */ /* 0x000fea0003800000 */
[----:B------:R-:W0:Y:S01]  /*0160*/  S2UR UR8, SR_CgaCtaId ;  /* 0x00000000000879c3 */ /* 0x000e220000008800 */
[----:B------:R-:W-:Y:S01]  /*0170*/  UMOV UR4, 0x400 ;  /* 0x0000040000047882 */ /* 0x000fe20000000000 */
[----:B------:R-:W-:Y:S01]  /*0180*/  UMOV UR5, 0x1 ;  /* 0x0000000100057882 */ /* 0x000fe20000000000 */
[----:B------:R-:W-:Y:S01]  /*0190*/  UMOV UR6, 0x6 ;  /* 0x0000000600067882 */ /* 0x000fe20000000000 */
[----:B------:R-:W-:Y:S01]  /*01a0*/  ELECT P0, URZ, PT ;  /* 0x00000000003f782f */ /* 0x000fe20003800000 */
[----:B------:R-:W-:-:S04]  /*01b0*/  UIADD3 UR6, -UR6, 0x100000, URZ ;  /* 0x0010000006067890 */ /* 0x000fc8000fffe13f */
[----:B------:R-:W-:Y:S02]  /*01c0*/  USHF.L.U32 UR7, UR6, 0xb, URZ ;  /* 0x0000000b06077899 */ /* 0x000fe4000800063f */
[----:B------:R-:W-:Y:S02]  /*01d0*/  USHF.L.U32 UR6, UR6, 0x1, URZ ;  /* 0x0000000106067899 */ /* 0x000fe4000800063f */
[----:B0-----:R-:W-:Y:S02]  /*01e0*/  ULEA UR8, UR8, UR4, 0x18 ;  /* 0x0000000408087291 */ /* 0x001fe4000f8ec03f */
[----:B------:R-:W-:-:S04]  /*01f0*/  UIADD3 UR4, -UR5, 0x100000, URZ ;  /* 0x0010000005047890 */ /* 0x000fc8000fffe13f */
[----:B------:R-:W-:Y:S02]  /*0200*/  USHF.L.U32 UR5, UR4, 0xb, URZ ;  /* 0x0000000b04057899 */ /* 0x000fe4000800063f */
[----:B------:R-:W-:Y:S01]  /*0210*/  USHF.L.U32 UR4, UR4, 0x1, URZ ;  /* 0x0000000104047899 */ /* 0x000fe2000800063f */
[----:B------:R-:W0:Y:S11]  /*0220*/  FENCE.VIEW.ASYNC.S ;  /* 0x00000000000073c6 */ /* 0x000e360000000000 */
[----:B0-----:R0:W1:Y:S01]  /*0230*/  SYNCS.EXCH.64 URZ, [UR8], UR4 ;  /* 0x00000004083f75b2 */ /* 0x0010620008000100 */
[----:B------:R0:W2:Y:S01]  /*0240*/  SYNCS.EXCH.64 URZ, [UR8+0x18], UR6 ;  /* 0x00001806083f75b2 */ /* 0x0000a20008000100 */
[----:B------:R0:W3:Y:S01]  /*0250*/  SYNCS.EXCH.64 URZ, [UR8+0x8], UR4 ;  /* 0x00000804083f75b2 */ /* 0x0000e20008000100 */
[----:B------:R0:W4:Y:S01]  /*0260*/  SYNCS.EXCH.64 URZ, [UR8+0x20], UR6 ;  /* 0x00002006083f75b2 */ /* 0x0001220008000100 */
[----:B------:R0:W0:Y:S01]  /*0270*/  SYNCS.EXCH.64 URZ, [UR8+0x10], UR4 ;  /* 0x00001004083f75b2 */ /* 0x0000220008000100 */
[----:B------:R0:W0:Y:S01]  /*0280*/  SYNCS.EXCH.64 URZ, [UR8+0x28], UR6 ;  /* 0x00002806083f75b2 */ /* 0x0000220008000100 */
[----:B------:R-:W-:Y:S01]  /*0290*/  NOP ;  /* 0x0000000000007918 */ /* 0x000fe20000000000 */
.L_x_2:
[----:B------:R-:W-:Y:S01]  /*02a0*/  SHF.R.S32.HI R7, RZ, 0x1f, R18 ;  /* 0x0000001fff077819 */ /* 0x000fe20000011412 */
[----:B------:R-:W5:Y:S01]  /*02b0*/  SHFL.IDX PT, R0, R0, RZ, 0x1f ;  /* 0x00001fff00007589 */ /* 0x000f6200000e0000 */
[----:B0-----:R-:W0:Y:S01]  /*02c0*/  S2UR UR8, SR_CTAID.X ;  /* 0x00000000000879c3 */ /* 0x001e220000002500 */
[----:B------:R-:W-:Y:S02]  /*02d0*/  ELECT P0, URZ, PT ;  /* 0x00000000003f782f */ /* 0x000fe40003800000 */
[----:B------:R-:W-:Y:S01]  /*02e0*/  LEA.HI R7, R7, R18, RZ, 0x7 ;  /* 0x0000001207077211 */ /* 0x000fe200078f38ff */
[----:B------:R-:W1:Y:S01]  /*02f0*/  S2R R4, SR_CTAID.Y ;  /* 0x0000000000047919 */ /* 0x000e620000002600 */
[----:B------:R-:W-:Y:S01]  /*0300*/  SHF.R.S32.HI R8, RZ, 0x1f, R3 ;  /* 0x0000001fff087819 */ /* 0x000fe20000011403 */
[----:B------:R-:W-:Y:S01]  /*0310*/  ULDC UR4, c[0x0][0x150] ;  /* 0x0000540000047ab9 */ /* 0x000fe20000000800 */
[----:B------:R-:W-:Y:S01]  /*0320*/  LOP3.LUT R7, R7, 0xffffff80, RZ, 0xc0, !PT ;  /* 0xffffff8007077812 */ /* 0x000fe200078ec0ff */
[----:B------:R-:W-:Y:S01]  /*0330*/  NOP ;  /* 0x0000000000007918 */ /* 0x000fe20000000000 */
[----:B------:R-:W-:Y:S01]  /*0340*/  LEA.HI R8, R8, R3, RZ, 0x2 ;  /* 0x0000000308087211 */ /* 0x000fe200078f10ff */
[----:B------:R-:W2:Y:S01]  /*0350*/  LDC R10, c[0x0][0x144] ;  /* 0x00005100ff0a7b82 */ /* 0x000ea20000000800 */
[----:B------:R-:W-:Y:S01]  /*0360*/  NOP ;  /* 0x0000000000007918 */ /* 0x000fe20000000000 */
[----:B------:R-:W-:Y:S01]  /*0370*/  IMAD.IADD R6, R18, 0x1, -R7 ;  /* 0x0000000112067824 */ /* 0x000fe200078e0a07 */
[----:B------:R-:W-:Y:S01]  /*0380*/  LOP3.LUT R8, R8, 0x3ffffffc, RZ, 0xc0, !PT ;  /* 0x3ffffffc08087812 */ /* 0x000fe200078ec0ff */
[----:B------:R-:W-:Y:S01]  /*0390*/  IMAD.MOV.U32 R22, RZ, RZ, 0x1 ;  /* 0x00000001ff167424 */ /* 0x000fe200078e00ff */
[----:B------:R-:W-:-:S02]  /*03a0*/  ISETP.NE.AND P3, PT, R5, RZ, PT ;  /* 0x000000ff0500720c */ /* 0x000fc40003f65270 */
[----:B------:R-:W-:Y:S01]  /*03b0*/  SHF.R.S32.HI R7, RZ, 0x1f, R6 ;  /* 0x0000001fff077819 */ /* 0x000fe20000011406 */
[----:B------:R-:W-:Y:S01]  /*03c0*/  IMAD.IADD R8, R3, 0x1, -R8 ;  /* 0x0000000103087824 */ /* 0x000fe200078e0a08 */
[----:B------:R-:W3:Y:S02]  /*03d0*/  LDC R13, c[0x0][0x140] ;  /* 0x00005000ff0d7b82 */ /* 0x000ee40000000800 */
[----:B------:R-:W-:Y:S02]  /*03e0*/  LEA.HI R7, R7, R6, RZ, 0x3 ;  /* 0x0000000607077211 */ /* 0x000fe400078f18ff */
[----:B-----5:R-:W-:Y:S02]  /*03f0*/  ISETP.NE.OR P0, PT, R0, RZ, !P0 ;  /* 0x000000ff0000720c */ /* 0x020fe40004705670 */
[--C-:B------:R-:W-:Y:S02]  /*0400*/  SHF.R.S32.HI R0, RZ, 0x3, R7.reuse ;  /* 0x00000003ff007819 */ /* 0x100fe40000011407 */
[----:B------:R-:W-:-:S02]  /*0410*/  SHF.R.S32.HI R7, RZ, 0x1f, R7 ;  /* 0x0000001fff077819 */ /* 0x000fc40000011407 */
[----:B0-----:R-:W-:Y:S02]  /*0420*/  I2FP.F32.U32 R9, UR8 ;  /* 0x0000000800097c45 */ /* 0x001fe40008201000 */
[----:B------:R-:W-:-:S03]  /*0430*/  LEA.HI R7, R7, R0, RZ, 0x2 ;  /* 0x0000000007077211 */ /* 0x000fc600078f10ff */
[----:B------:R-:W-:Y:S01]  /*0440*/  FMUL R9, R9, UR4 ;  /* 0x0000000409097c20 */ /* 0x000fe20008400000 */
[----:B------:R-:W-:Y:S01]  /*0450*/  LOP3.LUT R7, R7, 0xfffffffc, RZ, 0xc0, !PT ;  /* 0xfffffffc07077812 */ /* 0x000fe200078ec0ff */
[----:B------:R-:W-:Y:S01]  /*0460*/  VOTEU.ALL UP0, P0 ;  /* 0x00000000003f7886 */ /* 0x000fe20000000000 */
[----:B-1----:R-:W-:Y:S01]  /*0470*/  I2FP.F32.U32 R3, R4 ;  /* 0x0000000400037245 */ /* 0x002fe20000201000 */
[----:B------:R-:W-:Y:S01]  /*0480*/  ULDC UR4, c[0x0][0x154] ;  /* 0x0000550000047ab9 */ /* 0x000fe20000000800 */
[----:B------:R-:W-:Y:S01]  /*0490*/  VOTEU.ALL UP1, P0 ;  /* 0x00000000003f7886 */ /* 0x000fe20000020000 */
[----:B------:R-:W0:Y:S01]  /*04a0*/  F2I.U32.TRUNC.NTZ R9, R9 ;  /* 0x0000000900097305 */ /* 0x000e22000020f000 */
[----:B------:R-:W-:Y:S01]  /*04b0*/  IMAD.IADD R7, R0, 0x1, -R7 ;  /* 0x0000000100077824 */ /* 0x000fe200078e0a07 */
[----:B------:R-:W1:Y:S01]  /*04c0*/  @!UP0 S2UR UR7, SR_CgaCtaId ;  /* 0x00000000000789c3 */ /* 0x000e620000008800 */
[----:B------:R-:W-:Y:S01]  /*04d0*/  FMUL R12, R3, UR4 ;  /* 0x00000004030c7c20 */ /* 0x000fe20008400000 */
[----:B------:R-:W-:Y:S01]  /*04e0*/  UMOV UR4, 0x20 ;  /* 0x0000002000047882 */ /* 0x000fe20000000000 */
[----:B------:R-:W-:Y:S01]  /*04f0*/  IMAD R8, R8, 0x4, R7 ;  /* 0x0000000408087824 */ /* 0x000fe200078e0207 */
[----:B------:R-:W-:Y:S01]  /*0500*/  @!UP0 UMOV UR6, 0x400 ;  /* 0x0000040000068882 */ /* 0x000fe20000000000 */
[----:B------:R-:W-:-:S04]  /*0510*/  @!UP0 UIADD3 UR4, -UR4, 0x100000, URZ ;  /* 0x0010000004048890 */ /* 0x000fc8000fffe13f */
[----:B------:R-:W-:Y:S02]  /*0520*/  @!UP0 USHF.L.U32 UR5, UR4, 0xb, URZ ;  /* 0x0000000b04058899 */ /* 0x000fe4000800063f */
[----:B------:R-:W-:Y:S01]  /*0530*/  @!UP0 USHF.L.U32 UR4, UR4, 0x1, URZ ;  /* 0x0000000104048899 */ /* 0x000fe2000800063f */
[----:B---3--:R-:W-:Y:S01]  /*0540*/  ISETP.EQ.U32.AND P2, PT, R13, 0x1, PT ;  /* 0x000000010d00780c */ /* 0x008fe20003f42070 */
[----:B------:R-:W3:Y:S01]  /*0550*/  F2I.U32.TRUNC.NTZ R12, R12 ;  /* 0x0000000c000c7305 */ /* 0x000ee2000020f000 */
[C---:B------:R-:W-:Y:S01]  /*0560*/  LEA.HI R0, R8.reuse, R8, RZ, 0x1 ;  /* 0x0000000808007211 */ /* 0x040fe200078f08ff */
[----:B------:R-:W5:Y:S01]  /*0570*/  LDC R7, c[0x0][0x148] ;  /* 0x00005200ff077b82 */ /* 0x000f620000000800 */
[----:B------:R-:W-:Y:S02]  /*0580*/  IMAD.SHL.U32 R23, R8, 0x4, RZ ;  /* 0x0000000408177824 */ /* 0x000fe400078e00ff */
[----:B------:R-:W-:Y:S01]  /*0590*/  LOP3.LUT R11, R0, 0xfffffffe, RZ, 0xc0, !PT ;  /* 0xfffffffe000b7812 */ /* 0x000fe200078ec0ff */
[----:B0-----:R-:W-:Y:S01]  /*05a0*/  IMAD.MOV R15, RZ, RZ, -R9 ;  /* 0x000000ffff0f7224 */ /* 0x001fe200078e0a09 */
[----:B------:R-:W-:-:S02]  /*05b0*/  SHF.R.S32.HI R9, RZ, 0x1f, R2 ;  /* 0x0000001fff097819 */ /* 0x000fc40000011402 */
[----:B------:R-:W-:Y:S01]  /*05c0*/  LOP3.LUT R23, R8, 0xc, R23, 0x78, !PT ;  /* 0x0000000c08177812 */ /* 0x000fe200078e7817 */
[----:B--2---:R-:W-:Y:S01]  /*05d0*/  IMAD R3, R10, R15, UR8 ;  /* 0x000000080a037e24 */ /* 0x004fe2000f8e020f */
[----:B------:R-:W-:Y:S01]  /*05e0*/  LEA.HI R9, R9, R2, RZ, 0x2 ;  /* 0x0000000209097211 */ /* 0x000fe200078f10ff */
[----:B------:R-:W-:-:S03]  /*05f0*/  IMAD.IADD R0, R8, 0x1, -R11 ;  /* 0x0000000108007824 */ /* 0x000fc600078e0a0b */
[----:B------:R-:W-:Y:S01]  /*0600*/  LOP3.LUT R9, R9, 0xfffffffc, RZ, 0xc0, !PT ;  /* 0xfffffffc09097812 */ /* 0x000fe200078ec0ff */
[----:B---3--:R-:W-:Y:S01]  /*0610*/  IMAD.MOV R21, RZ, RZ, -R12 ;  /* 0x000000ffff157224 */ /* 0x008fe200078e0a0c */
[----:B------:R-:W-:Y:S01]  /*0620*/  ISETP.NE.AND P4, PT, R0, R3, PT ;  /* 0x000000030000720c */ /* 0x000fe20003f85270 */
[----:B-1----:R-:W-:Y:S02]  /*0630*/  @!UP0 ULEA UR6, UR7, UR6, 0x18 ;  /* 0x0000000607068291 */ /* 0x002fe4000f8ec03f */
[----:B------:R-:W-:Y:S01]  /*0640*/  IMAD.IADD R0, R2, 0x1, -R9 ;  /* 0x0000000102007824 */ /* 0x000fe200078e0a09 */
[----:B------:R-:W-:Y:S01]  /*0650*/  VOTEU.ALL UP0, P0 ;  /* 0x00000000003f7886 */ /* 0x000fe20000000000 */
[----:B------:R-:W-:Y:S01]  /*0660*/  LOP3.LUT P0, RZ, R6, 0x7, RZ, 0xc0, !PT ;  /* 0x0000000706ff7812 */ /* 0x000fe2000780c0ff */
[----:B------:R-:W-:Y:S02]  /*0670*/  VIADD R6, R5, 0xffffffff ;  /* 0xffffffff05067836 */ /* 0x000fe40000000000 */
[----:B------:R-:W-:Y:S01]  /*0680*/  ISETP.NE.AND P1, PT, R0, 0x3, PT ;  /* 0x000000030000780c */ /* 0x000fe20003f25270 */
[----:B-----5:R-:W-:Y:S01]  /*0690*/  IMAD R9, R7, R21, R4 ;  /* 0x0000001507097224 */ /* 0x020fe200078e0204 */
[----:B------:R-:W-:-:S02]  /*06a0*/  ISETP.LT.U32.AND P0, PT, R23, 0x4, !P0 ;  /* 0x000000041700780c */ /* 0x000fc40004701070 */
[----:B------:R-:W-:Y:S01]  /*06b0*/  ISETP.EQ.OR P1, PT, R0, RZ, !P1 ;  /* 0x000000ff0000720c */ /* 0x000fe20004f22670 */
[----:B------:R-:W0:Y:S02]  /*06c0*/  FENCE.VIEW.ASYNC.S ;  /* 0x00000000000073c6 */ /* 0x000e240000000000 */
[----:B0-----:R0:W1:Y:S01]  /*06d0*/  @!UP0 SYNCS.EXCH.64 URZ, [UR6+0x40], UR4 ;  /* 0x00004004063f85b2 */ /* 0x0010620008000100 */
[----:B------:R-:W-:Y:S02]  /*06e0*/  @P4 LEA.HI R2, R23, R23, RZ, 0x1 ;  /* 0x0000001717024211 */ /* 0x000fe400078f08ff */
[----:B------:R-:W-:Y:S02]  /*06f0*/  ISETP.EQ.AND P1, PT, R5, RZ, P1 ;  /* 0x000000ff0500720c */ /* 0x000fe40000f22270 */
[----:B------:R-:W-:Y:S02]  /*0700*/  @P4 SHF.R.S32.HI R2, RZ, 0x1, R2 ;  /* 0x00000001ff024819 */ /* 0x000fe40000011402 */
[----:B------:R-:W-:-:S02]  /*0710*/  ISETP.GE.U32.AND P6, PT, R6, 0x2, PT ;  /* 0x000000020600780c */ /* 0x000fc40003fc6070 */
[----:B------:R-:W-:Y:S02]  /*0720*/  @P4 ISETP.NE.AND P5, PT, R2, R9, PT ;  /* 0x000000090200420c */ /* 0x000fe40003fa5270 */
[----:B------:R-:W-:Y:S02]  /*0730*/  SEL R9, RZ, 0x1, !P0 ;  /* 0x00000001ff097807 */ /* 0x000fe40004000000 */
[----:B------:R-:W-:Y:S02]  /*0740*/  @P4 SEL R22, RZ, 0x1, P5 ;  /* 0x00000001ff164807 */ /* 0x000fe40002800000 */
[----:B------:R-:W-:Y:S01]  /*0750*/  SEL R19, RZ, 0x1, !P1 ;  /* 0x00000001ff137807 */ /* 0x000fe20004800000 */
[----:B------:R0:W2:Y:S01]  /*0760*/  @!UP1 SYNCS.EXCH.64 URZ, [UR6+0x48], UR4 ;  /* 0x00004804063f95b2 */ /* 0x0000a20008000100 */
[----:B------:R-:W-:Y:S01]  /*0770*/  LOP3.LUT R22, R22, R9, RZ, 0xc0, !PT ;  /* 0x0000000916167212 */ /* 0x000fe200078ec0ff */
[----:B------:R-:W-:Y:S01]  /*0780*/  NOP ;  /* 0x0000000000007918 */ /* 0x000fe20000000000 */
[----:B------:R-:W-:Y:S01]  /*0790*/  SEL R19, R19, 0x2, P6 ;  /* 0x0000000213137807 */ /* 0x000fe20003000000 */
[----:B------:R-:W-:Y:S06]  /*07a0*/  @!P2 BRA `(.L_x_3) ;  /* 0x000000000008a947 */ /* 0x000fec0003800000 */
[----:B-12-4-:R-:W-:Y:S01]  /*07b0*/  UCGABAR_ARV ;  /* 0x00000000000079c7 */ /* 0x016fe20008000000 */
[----:B------:R-:W-:Y:S05]  /*07c0*/  BRA `(.L_x_4) ;  /* 0x0000000000047947 */ /* 0x000fea0003800000 */
.L_x_3:
[----:B-12-4-:R-:W-:Y:S01]  /*07d0*/  NOP ;  /* 0x0000000000007918 */ /* 0x016fe20000000000 */
.L_x_4:
[----:B------:R-:W1:Y:S01]  /*07e0*/  LDC R2, c[0x0][0x65c] ;  /* 0x00019700ff027b82 */ /* 0x000e620000000800 */
[----:B------:R-:W-:Y:S02]  /*07f0*/  IMAD.U32 R8, RZ, RZ, UR8 ;  /* 0x00000008ff087e24 */ /* 0x000fe4000f8e00ff */
[----:B------:R-:W-:Y:S01]  /*0800*/  IMAD.MOV.U32 R9, RZ, RZ, RZ ;  /* 0x000000ffff097224 */ /* 0x000fe200078e00ff */
[----:B-1----:R-:W-:-:S04]  /*0810*/  ISETP.NE.AND P1, PT, R2, 0x1, PT ;  /* 0x000000010200780c */ /* 0x002fc80003f25270 */
[----:B------:R-:W-:-:S09]  /*0820*/  P2R R5, PR, RZ, 0x2 ;  /* 0x00000002ff057803 */ /* 0x000fd20000000000 */
[----:B------:R-:W1:Y:S01]  /*0830*/  @P1 LDC R17, c[0x0][0x10] ;  /* 0x00000400ff111b82 */ /* 0x000e620000000800 */
[----:B------:R-:W-:Y:S02]  /*0840*/  @P1 IMAD.MOV.U32 R5, RZ, RZ, RZ ;  /* 0x000000ffff051224 */ /* 0x000fe400078e00ff */
[----:B------:R-:W-:-:S05]  /*0850*/  @P1 IMAD.MOV.U32 R13, RZ, RZ, RZ ;  /* 0x000000ffff0d1224 */ /* 0x000fca00078e00ff */
[----:B------:R-:W2:Y:S01]  /*0860*/  @!P1 LDC R11, c[0x0][0xc] ;  /* 0x00000300ff0b9b82 */ /* 0x000ea20000000800 */
[----:B-1----:R-:W-:-:S04]  /*0870*/  @P1 IMAD.WIDE.U32 R16, R17, UR8, R4 ;  /* 0x0000000811101c25 */ /* 0x002fc8000f8e0004 */
[----:B------:R-:W-:Y:S02]  /*0880*/  @P1 IMAD.IADD R17, R17, 0x1, R13 ;  /* 0x0000000111111824 */ /* 0x000fe400078e020d */
[----:B--2---:R-:W-:-:S04]  /*0890*/  @!P1 IMAD.WIDE.U32 R8, R4, R11, R8 ;  /* 0x0000000b04089225 */ /* 0x004fc800078e0008 */
[----:B------:R-:W-:Y:S02]  /*08a0*/  @!P1 IMAD.MOV.U32 R16, RZ, RZ, R8 ;  /* 0x000000ffff109224 */ /* 0x000fe400078e0008 */
[----:B------:R-:W-:Y:S01]  /*08b0*/  @!P1 IMAD.MOV.U32 R17, RZ, RZ, R9 ;  /* 0x000000ffff119224 */ /* 0x000fe200078e0009 */
[----:B------:R-:W-:Y:S06]  /*08c0*/  @!P2 BRA `(.L_x_5) ;  /* 0x00000000000ca947 */ /* 0x000fec0003800000 */
[----:B------:R-:W-:Y:S01]  /*08d0*/  UCGABAR_WAIT ;  /* 0x0000000000007dc7 */ /* 0x000fe20008000000 */
[----:B------:R-:W-:Y:S01]  /*08e0*/  CCTL.IVALL ;  /* 0x00000000ff00798f */ /* 0x000fe20002000000 */
[----:B------:R-:W-:Y:S05]  /*08f0*/  BRA `(.L_x_6) ;  /* 0x0000000000047947 */ /* 0x000fea0003800000 */
.L_x_5:
[----:B------:R-:W-:Y:S06]  /*0900*/  BAR.SYNC.DEFER_BLOCKING 0x0 ;  /* 0x0000000000007b1d */ /* 0x000fec0000010000 */
.L_x_6:
[----:B------:R-:W-:Y:S05]  /*0910*/  @!P3 BRA `(.L_x_7) ;  /* 0x0000005c001cb947 */ /* 0x000fea0003800000 */
[----:B------:R-:W-:-:S13]  /*0920*/  ISETP.GT.U32.AND P0, PT, R6, 0x1, PT ;  /* 0x000000010600780c */ /* 0x000fda0003f04070 */
[----:B0-----:R-:W-:Y:S05]  /*0930*/  @P0 EXIT ;  /* 0x000000000000094d */ /* 0x001fea0003800000 */
[----:B------:R-:W-:Y:S01]  /*0940*/  ULDC.64 UR4, c[0x0][0x650] ;  /* 0x0001940000047ab9 */ /* 0x000fe20000000a00 */
[----:B------:R-:W-:Y:S01]  /*0950*/  PRMT R0, RZ, 0x7610, R0 ;  /* 0x00007610ff007816 */ /* 0x000fe20000000000 */
[----:B------:R-:W-:Y:S01]  /*0960*/  IMAD.MOV.U32 R92, RZ, RZ, -0x1 ;  /* 0xffffffffff5c7424 */ /* 0x000fe200078e00ff */
[----:B------:R-:W-:Y:S01]  /*0970*/  ISETP.GE.U32.AND P0, PT, R16, UR4, PT ;  /* 0x0000000410007c0c */ /* 0x000fe2000bf06070 */
[----:B------:R-:W-:Y:S02]  /*0980*/  IMAD.MOV.U32 R93, RZ, RZ, -0x1 ;  /* 0xffffffffff5d7424 */ /* 0x000fe400078e00ff */
[----:B------:R-:W-:Y:S01]  /*0990*/  IMAD.MOV.U32 R91, RZ, RZ, -0x1 ;  /* 0xffffffffff5b7424 */ /* 0x000fe200078e00ff */
[----:B------:R-:W-:-:S13]  /*09a0*/  ISETP.GE.U32.AND.EX P0, PT, R17, UR5, PT, P0 ;  /* 0x0000000511007c0c */ /* 0x000fda000bf06100 */
[----:B------:R-:W-:Y:S05]  /*09b0*/  @P0 BRA `(.L_x_8) ;  /* 0x0000000400280947 */ /* 0x000fea0003800000 */
[----:B------:R-:W0:Y:S01]  /*09c0*/  LDC.64 R24, c[0x0][0x628] ;  /* 0x00018a00ff187b82 */ /* 0x000e220000000a00 */
[----:B------:R-:W-:Y:S02]  /*09d0*/  IMAD.MOV.U32 R8, RZ, RZ, R16 ;  /* 0x000000ffff087224 */ /* 0x000fe400078e0010 */
[----:B------:R-:W-:-:S05]  /*09e0*/  IMAD.MOV.U32 R9, RZ, RZ, R17 ;  /* 0x000000ffff097224 */ /* 0x000fca00078e0011 */
[----:B------:R-:W1:Y:S08]  /*09f0*/  LDC R0, c[0x0][0x630] ;  /* 0x00018c00ff007b82 */ /* 0x000e700000000800 */
[----:B------:R-:W2:Y:S01]  /*0a00*/  LDC.64 R26, c[0x0][0x620] ;  /* 0x00018800ff1a7b82 */ /* 0x000ea20000000a00 */
[----:B0-----:R-:W-:-:S04]  /*0a10*/  ISETP.NE.U32.AND P0, PT, R24, RZ, PT ;  /* 0x000000ff1800720c */ /* 0x001fc80003f05070 */
[----:B------:R-:W-:-:S13]  /*0a20*/  ISETP.NE.AND.EX P0, PT, R25, RZ, PT, P0 ;  /* 0x000000ff1900720c */ /* 0x000fda0003f05300 */
[----:B-12---:R-:W-:Y:S05]  /*0a30*/  @!P0 BRA `(.L_x_9) ;  /* 0x0000000000288947 */ /* 0x006fea0003800000 */
[----:B------:R-:W0:Y:S02]  /*0a40*/  LDC R13, c[0x0][0x634] ;  /* 0x00018d00ff0d7b82 */ /* 0x000e240000000800 */
[----:B0-----:R-:W-:-:S05]  /*0a50*/  IADD3 R13, P0, R16, R13, RZ ;  /* 0x0000000d100d7210 */ /* 0x001fca0007f1e0ff */
[----:B------:R-:W-:-:S04]  /*0a60*/  IMAD.X R15, RZ, RZ, R17, P0 ;  /* 0x000000ffff0f7224 */ /* 0x000fc800000e0611 */
[----:B------:R-:W-:-:S04]  /*0a70*/  IMAD.WIDE.U32 R8, R15, R24, RZ ;  /* 0x000000180f087225 */ /* 0x000fc800078e00ff */
[----:B------:R-:W-:-:S04]  /*0a80*/  IMAD.WIDE.U32 R10, P0, R13, R25, R8 ;  /* 0x000000190d0a7225 */ /* 0x000fc80007800008 */
[----:B------:R-:W-:-:S04]  /*0a90*/  IMAD.WIDE.U32 R8, R13, R24, RZ ;  /* 0x000000180d087225 */ /* 0x000fc800078e00ff */
[----:B------:R-:W-:Y:S01]  /*0aa0*/  IMAD.X R13, RZ, RZ, RZ, P0 ;  /* 0x000000ffff0d7224 */ /* 0x000fe200000e06ff */
[----:B------:R-:W-:Y:S01]  /*0ab0*/  IADD3 RZ, P0, R9, R10, RZ ;  /* 0x0000000a09ff7210 */ /* 0x000fe20007f1e0ff */
[----:B------:R-:W-:-:S04]  /*0ac0*/  IMAD.MOV.U32 R12, RZ, RZ, R11 ;  /* 0x000000ffff0c7224 */ /* 0x000fc800078e000b */
[----:B------:R-:W-:-:S08]  /*0ad0*/  IMAD.WIDE.U32.X R8, R15, R25, R12, P0 ;  /* 0x000000190f087225 */ /* 0x000fd000000e040c */
.L_x_9:
[----:B------:R-:W0:Y:S01]  /*0ae0*/  LDC.64 R24, c[0x0][0x640] ;  /* 0x00019000ff187b82 */ /* 0x000e220000000a00 */
[-CC-:B------:R-:W-:Y:S01]  /*0af0*/  SHF.R.U64 R91, R8, R0.reuse, R9.reuse ;  /* 0x00000000085b7219 */ /* 0x180fe20000001209 */
[----:B------:R-:W-:Y:S01]  /*0b00*/  IMAD R30, R7, R21, R4 ;  /* 0x00000015071e7224 */ /* 0x000fe200078e0204 */
[----:B------:R-:W-:Y:S01]  /*0b10*/  SHF.R.U32.HI R0, RZ, R0, R9 ;  /* 0x00000000ff007219 */ /* 0x000fe20000011609 */
[----:B------:R-:W-:Y:S01]  /*0b20*/  IMAD.MOV.U32 R21, RZ, RZ, 0x1 ;  /* 0x00000001ff157424 */ /* 0x000fe200078e00ff */
[----:B------:R-:W-:-:S03]  /*0b30*/  IADD3 R5, P0, RZ, -R91, RZ ;  /* 0x8000005bff057210 */ /* 0x000fc60007f1e0ff */
[----:B------:R-:W1:Y:S02]  /*0b40*/  LDC R6, c[0x0][0x618] ;  /* 0x00018600ff067b82 */ /* 0x000e640000000800 */
[----:B------:R-:W-:-:S04]  /*0b50*/  IMAD.X R9, RZ, RZ, ~R0, P0 ;  /* 0x000000ffff097224 */ /* 0x000fc800000e0e00 */
[-C--:B------:R-:W-:Y:S02]  /*0b60*/  IMAD R0, R9, R26.reuse, RZ ;  /* 0x0000001a09007224 */ /* 0x080fe400078e02ff */
[----:B------:R-:W2:Y:S01]  /*0b70*/  LDC R11, c[0x0][0x608] ;  /* 0x00018200ff0b7b82 */ /* 0x000ea20000000800 */
[----:B------:R-:W-:-:S04]  /*0b80*/  IMAD.WIDE.U32 R8, R5, R26, R16 ;  /* 0x0000001a05087225 */ /* 0x000fc800078e0010 */
[----:B------:R-:W-:-:S03]  /*0b90*/  IMAD R5, R5, R27, R0 ;  /* 0x0000001b05057224 */ /* 0x000fc600078e0200 */
[----:B------:R-:W3:Y:S01]  /*0ba0*/  LDC R12, c[0x0][0x658] ;  /* 0x00019600ff0c7b82 */ /* 0x000ee20000000800 */
[----:B0-----:R-:W-:Y:S01]  /*0bb0*/  ISETP.NE.U32.AND P0, PT, R24, RZ, PT ;  /* 0x000000ff1800720c */ /* 0x001fe20003f05070 */
[----:B------:R-:W-:Y:S02]  /*0bc0*/  IMAD.IADD R5, R9, 0x1, R5 ;  /* 0x0000000109057824 */ /* 0x000fe400078e0205 */
[----:B------:R-:W-:Y:S01]  /*0bd0*/  IMAD.MOV.U32 R9, RZ, RZ, -0x1 ;  /* 0xffffffffff097424 */ /* 0x000fe200078e00ff */
[----:B------:R-:W-:-:S03]  /*0be0*/  ISETP.NE.AND.EX P0, PT, R25, RZ, PT, P0 ;  /* 0x000000ff1900720c */ /* 0x000fc60003f05300 */
[----:B------:R-:W0:Y:S01]  /*0bf0*/  LDC R15, c[0x0][0x600] ;  /* 0x00018000ff0f7b82 */ /* 0x000e220000000800 */
[-CC-:B-1----:R-:W-:Y:S02]  /*0c00*/  SHF.R.U64 R13, R8, R6.reuse, R5.reuse ;  /* 0x00000006080d7219 */ /* 0x182fe40000001205 */
[----:B------:R-:W-:-:S05]  /*0c10*/  SHF.R.U32.HI R0, RZ, R6, R5 ;  /* 0x00000006ff007219 */ /* 0x000fca0000011605 */
[----:B------:R-:W1:Y:S01]  /*0c20*/  LDC R14, c[0x0][0x648] ;  /* 0x00019200ff0e7b82 */ /* 0x000e620000000800 */
[-CC-:B--2---:R-:W-:Y:S02]  /*0c30*/  SHF.R.U64 R27, R13, R11.reuse, R0.reuse ;  /* 0x0000000b0d1b7219 */ /* 0x184fe40000001200 */
[----:B------:R-:W-:-:S05]  /*0c40*/  SHF.R.U32.HI R5, RZ, R11, R0 ;  /* 0x0000000bff057219 */ /* 0x000fca0000011600 */
[----:B------:R-:W2:Y:S01]  /*0c50*/  LDC R20, c[0x0][0x638] ;  /* 0x00018e00ff147b82 */ /* 0x000ea20000000800 */
[-CC-:B---3--:R-:W-:Y:S02]  /*0c60*/  SHF.R.U64 R28, R27, R12.reuse, R5.reuse ;  /* 0x0000000c1b1c7219 */ /* 0x188fe40000001205 */
[-C--:B------:R-:W-:Y:S02]  /*0c70*/  SHF.L.U32 R0, R9, R12.reuse, RZ ;  /* 0x0000000c09007219 */ /* 0x080fe400000006ff */
[----:B------:R-:W-:Y:S01]  /*0c80*/  SHF.R.U32.HI R5, RZ, R12, R5 ;  /* 0x0000000cff057219 */ /* 0x000fe20000011605 */
[----:B------:R-:W-:Y:S01]  /*0c90*/  IMAD.MOV.U32 R4, RZ, RZ, R28 ;  /* 0x000000ffff047224 */ /* 0x000fe200078e001c */
[----:B------:R-:W-:Y:S01]  /*0ca0*/  LOP3.LUT R10, RZ, R0, RZ, 0x33, !PT ;  /* 0x00000000ff0a7212 */ /* 0x000fe200078e33ff */
[----:B------:R-:W3:Y:S01]  /*0cb0*/  LDC R26, c[0x0][0x610] ;  /* 0x00018400ff1a7b82 */ /* 0x000ee20000000800 */
[----:B------:R-:W-:Y:S05]  /*0cc0*/  @!P0 BRA `(.L_x_10) ;  /* 0x0000000000288947 */ /* 0x000fea0003800000 */
[----:B------:R-:W4:Y:S02]  /*0cd0*/  LDC R9, c[0x0][0x64c] ;  /* 0x00019300ff097b82 */ /* 0x000f240000000800 */
[----:B----4-:R-:W-:-:S05]  /*0ce0*/  IADD3 R9, P0, R28, R9, RZ ;  /* 0x000000091c097210 */ /* 0x010fca0007f1e0ff */
        /* <DEDUP_REMOVED lines=8> */
.L_x_10:
[----:B-1----:R-:W-:Y:S01]  /*0d70*/  SHF.R.U64 R4, R4, R14, R5 ;  /* 0x0000000e04047219 */ /* 0x002fe20000001205 */
[----:B0-----:R-:W-:Y:S01]  /*0d80*/  VIADD R6, R15, 0xffffffff ;  /* 0xffffffff0f067836 */ /* 0x001fe20000000000 */
[----:B------:R-:W-:Y:S02]  /*0d90*/  SHF.L.U32 R0, R21, R12, RZ ;  /* 0x0000000c15007219 */ /* 0x000fe400000006ff */
[----:B------:R-:W-:Y:S01]  /*0da0*/  LOP3.LUT R5, R27, R10, RZ, 0xc0, !PT ;  /* 0x0000000a1b057212 */ /* 0x000fe200078ec0ff */
[----:B------:R-:W-:Y:S01]  /*0db0*/  IMAD.MOV R7, RZ, RZ, -R4 ;  /* 0x000000ffff077224 */ /* 0x000fe200078e0a04 */
[----:B------:R-:W-:Y:S02]  /*0dc0*/  SEL R3, R3, R30, !P1 ;  /* 0x0000001e03037207 */ /* 0x000fe40004800000 */
[----:B------:R-:W-:Y:S01]  /*0dd0*/  LOP3.LUT R6, R13, R6, RZ, 0xc0, !PT ;  /* 0x000000060d067212 */ /* 0x000fe200078ec0ff */
[----:B------:R-:W-:Y:S02]  /*0de0*/  IMAD R4, R0, R4, R5 ;  /* 0x0000000400047224 */ /* 0x000fe400078e0205 */
[----:B--2---:R-:W-:-:S02]  /*0df0*/  IMAD R0, R7, R20, R28 ;  /* 0x0000001407007224 */ /* 0x004fc400078e021c */
[----:B---3--:R-:W-:Y:S02]  /*0e00*/  IMAD R3, R4, R26, R3 ;  /* 0x0000001a04037224 */ /* 0x008fe400078e0203 */
[----:B------:R-:W-:Y:S02]  /*0e10*/  IMAD R92, R0, R15, R6 ;  /* 0x0000000f005c7224 */ /* 0x000fe400078e0206 */
[----:B------:R-:W-:-:S03]  /*0e20*/  IMAD.MOV.U32 R4, RZ, RZ, 0x1 ;  /* 0x00000001ff047424 */ /* 0x000fc600078e00ff */
[----:B------:R-:W-:Y:S02]  /*0e30*/  SEL R93, R92, R3, !P1 ;  /* 0x000000035c5d7207 */ /* 0x000fe40004800000 */
[----:B------:R-:W-:Y:S02]  /*0e40*/  PRMT R0, R4, 0x7610, R0 ;  /* 0x0000761004007816 */ /* 0x000fe40000000000 */
[----:B------:R-:W-:-:S07]  /*0e50*/  SEL R92, R3, R92, !P1 ;  /* 0x0000005c035c7207 */ /* 0x000fce0004800000 */
.L_x_8:
[----:B------:R-:W-:-:S08]  /*0e60*/  NOP ;  /* 0x0000000000007918 */ /* 0x000fd00000000000 */
[----:B------:R-:W0:Y:S02]  /*0e70*/  USETMAXREG.TRY_ALLOC.CTAPOOL UP0, 0xe8 ;  /* 0x000000e8000079c8 */ /* 0x000e240008000600 */
[----:B0-----:R-:W-:-:S13]  /*0e80*/  PLOP3.LUT P0, PT, PT, PT, UP0, 0x80, 0x0 ;  /* 0x000000000000781c */ /* 0x001fda0003f0f008 */
[----:B------:R-:W-:Y:S05]  /*0e90*/  @!P0 BRA `(.L_x_8) ;  /* 0xfffffffc00f08947 */ /* 0x000fea000383ffff */
[----:B------:R-:W-:Y:S01]  /*0ea0*/  ULDC.64 UR4, c[0x0][0x598] ;  /* 0x0001660000047ab9 */ /* 0x000fe20000000a00 */
[----:B------:R-:W-:Y:S01]  /*0eb0*/  ULDC.64 UR36, c[0x0][0x208] ;  /* 0x0000820000247ab9 */ /* 0x000fe20000000a00 */
[----:B------:R-:W-:-:S04]  /*0ec0*/  ISETP.NE.U32.AND P0, PT, RZ, UR4, PT ;  /* 0x00000004ff007c0c */ /* 0x000fc8000bf05070 */
[----:B------:R-:W-:-:S13]  /*0ed0*/  ISETP.NE.AND.EX P0, PT, RZ, UR5, PT, P0 ;  /* 0x00000005ff007c0c */ /* 0x000fda000bf05300 */
[----:B------:R-:W-:Y:S05]  /*0ee0*/  @!P0 BRA `(.L_x_11) ;  /* 0x00000000001c8947 */ /* 0x000fea0003800000 */
[----:B------:R-:W0:Y:S02]  /*0ef0*/  LDC.64 R4, c[0x0][0x598] ;  /* 0x00016600ff047b82 */ /* 0x000e240000000a00 */
[----:B0-----:R-:W2:Y:S02]  /*0f00*/  LDG.E.64 R4, desc[UR36][R4.64] ;  /* 0x0000002404047981 */ /* 0x001ea4000c1e1b00 */
[----:B--2---:R-:W-:-:S04]  /*0f10*/  ISETP.NE.U32.AND P0, PT, R4, RZ, PT ;  /* 0x000000ff0400720c */ /* 0x004fc80003f05070 */
[----:B------:R-:W-:-:S13]  /*0f20*/  ISETP.NE.AND.EX P0, PT, R5, RZ, PT, P0 ;  /* 0x000000ff0500720c */ /* 0x000fda0003f05300 */
[----:B------:R-:W-:Y:S05]  /*0f30*/  @!P0 BRA `(.L_x_11) ;  /* 0x0000000000088947 */ /* 0x000fea0003800000 */
[----:B------:R0:W5:Y:S01]  /*0f40*/  LD.E R88, desc[UR36][R4.64] ;  /* 0x0000002404587980 */ /* 0x000162000c101900 */
[----:B------:R-:W-:Y:S05]  /*0f50*/  BRA `(.L_x_12) ;  /* 0x0000000000247947 */ /* 0x000fea0003800000 */
.L_x_11:
[----:B------:R-:W-:Y:S02]  /*0f60*/  ULDC.64 UR4, c[0x0][0x588] ;  /* 0x0001620000047ab9 */ /* 0x000fe40000000a00 */
[----:B------:R-:W-:-:S04]  /*0f70*/  ISETP.NE.U32.AND P0, PT, RZ, UR4, PT ;  /* 0x00000004ff007c0c */ /* 0x000fc8000bf05070 */
[----:B------:R-:W-:-:S13]  /*0f80*/  ISETP.NE.AND.EX P0, PT, RZ, UR5, PT, P0 ;  /* 0x00000005ff007c0c */ /* 0x000fda000bf05300 */
[----:B------:R-:W-:Y:S05]  /*0f90*/  @!P0 BRA `(.L_x_13) ;  /* 0x00000000000c8947 */ /* 0x000fea0003800000 */
[----:B------:R-:W0:Y:S02]  /*0fa0*/  LDC.64 R88, c[0x0][0x588] ;  /* 0x00016200ff587b82 */ /* 0x000e240000000a00 */
[----:B0-----:R1:W5:Y:S01]  /*0fb0*/  LDG.E R88, desc[UR36][R88.64] ;  /* 0x0000002458587981 */ /* 0x001362000c1e1900 */
[----:B------:R-:W-:Y:S05]  /*0fc0*/  BRA `(.L_x_12) ;  /* 0x0000000000087947 */ /* 0x000fea0003800000 */
.L_x_13:
[----:B------:R-:W-:Y:S02]  /*0fd0*/  ULDC UR4, c[0x0][0x580] ;  /* 0x0001600000047ab9 */ /* 0x000fe40000000800 */
[----:B------:R-:W-:-:S07]  /*0fe0*/  IMAD.U32 R88, RZ, RZ, UR4 ;  /* 0x00000004ff587e24 */ /* 0x000fce000f8e00ff */
.L_x_12:
[----:B------:R-:W-:Y:S02]  /*0ff0*/  ULDC.64 UR4, c[0x0][0x5a0] ;  /* 0x0001680000047ab9 */ /* 0x000fe40000000a00 */
[----:B------:R-:W-:-:S04]  /*1000*/  ISETP.NE.U32.AND P0, PT, RZ, UR4, PT ;  /* 0x00000004ff007c0c */ /* 0x000fc8000bf05070 */
[----:B------:R-:W-:-:S13]  /*1010*/  ISETP.NE.AND.EX P0, PT, RZ, UR5, PT, P0 ;  /* 0x00000005ff007c0c */ /* 0x000fda000bf05300 */
[----:B------:R-:W-:Y:S05]  /*1020*/  @!P0 BRA `(.L_x_14) ;  /* 0x00000000001c8947 */ /* 0x000fea0003800000 */
[----:B0-----:R-:W0:Y:S02]  /*1030*/  LDC.64 R4, c[0x0][0x5a0] ;  /* 0x00016800ff047b82 */ /* 0x001e240000000a00 */
[----:B0-----:R-:W2:Y:S02]  /*1040*/  LDG.E.64 R4, desc[UR36][R4.64] ;  /* 0x0000002404047981 */ /* 0x001ea4000c1e1b00 */
[----:B--2---:R-:W-:-:S04]  /*1050*/  ISETP.NE.U32.AND P0, PT, R4, RZ, PT ;  /* 0x000000ff0400720c */ /* 0x004fc80003f05070 */
[----:B------:R-:W-:-:S13]  /*1060*/  ISETP.NE.AND.EX P0, PT, R5, RZ, PT, P0 ;  /* 0x000000ff0500720c */ /* 0x000fda0003f05300 */
[----:B------:R-:W-:Y:S05]  /*1070*/  @!P0 BRA `(.L_x_14) ;  /* 0x0000000000088947 */ /* 0x000fea0003800000 */
[----:B-1----:R0:W5:Y:S01]  /*1080*/  LD.E R89, desc[UR36][R4.64] ;  /* 0x0000002404597980 */ /* 0x002162000c101900 */
[----:B------:R-:W-:Y:S05]  /*1090*/  BRA `(.L_x_15) ;  /* 0x0000000000247947 */ /* 0x000fea0003800000 */
.L_x_14:
[----:B------:R-:W-:Y:S02]  /*10a0*/  ULDC.64 UR4, c[0x0][0x590] ;  /* 0x0001640000047ab9 */ /* 0x000fe40000000a00 */
[----:B------:R-:W-:-:S04]  /*10b0*/  ISETP.NE.U32.AND P0, PT, RZ, UR4, PT ;  /* 0x00000004ff007c0c */ /* 0x000fc8000bf05070 */
[----:B------:R-:W-:-:S13]  /*10c0*/  ISETP.NE.AND.EX P0, PT, RZ, UR5, PT, P0 ;  /* 0x00000005ff007c0c */ /* 0x000fda000bf05300 */
[----:B------:R-:W-:Y:S05]  /*10d0*/  @!P0 BRA `(.L_x_16) ;  /* 0x00000000000c8947 */ /* 0x000fea0003800000 */
[----:B0-----:R-:W1:Y:S02]  /*10e0*/  LDC.64 R4, c[0x0][0x590] ;  /* 0x00016400ff047b82 */ /* 0x001e640000000a00 */
[----:B-1----:R1:W5:Y:S01]  /*10f0*/  LDG.E R89, desc[UR36][R4.64] ;  /* 0x0000002404597981 */ /* 0x002362000c1e1900 */
[----:B------:R-:W-:Y:S05]  /*1100*/  BRA `(.L_x_15) ;  /* 0x0000000000087947 */ /* 0x000fea0003800000 */
.L_x_16:
[----:B------:R-:W-:Y:S02]  /*1110*/  ULDC UR4, c[0x0][0x584] ;  /* 0x0001610000047ab9 */ /* 0x000fe40000000800 */
[----:B-1----:R-:W-:-:S07]  /*1120*/  IMAD.U32 R89, RZ, RZ, UR4 ;  /* 0x00000004ff597e24 */ /* 0x002fce000f8e00ff */
.L_x_15:
[----:B------:R-:W-:-:S13]  /*1130*/  LOP3.LUT P0, RZ, R0, 0xff, RZ, 0xc0, !PT ;  /* 0x000000ff00ff7812 */ /* 0x000fda000780c0ff */
[----:B------:R-:W-:Y:S05]  /*1140*/  @!P0 EXIT ;  /* 0x000000000000894d */ /* 0x000fea0003800000 */
[----:B------:R-:W-:Y:S01]  /*1150*/  ULDC UR4, c[0x0][0x28c] ;  /* 0x0000a30000047ab9 */ /* 0x000fe20000000800 */
[----:B------:R-:W-:Y:S01]  /*1160*/  LOP3.LUT R90, R19, 0x1, RZ, 0xfc, !PT ;  /* 0x00000001135a7812 */ /* 0x000fe200078efcff */
[----:B------:R-:W-:Y:S01]  /*1170*/  UIADD3 UR4, UR4, 0x1f, URZ ;  /* 0x0000001f04047890 */ /* 0x000fe2000fffe03f */
[----:B------:R-:W-:Y:S01]  /*1180*/  UMOV UR38, URZ ;  /* 0x0000003f00267c82 */ /* 0x000fe20008000000 */
[----:B------:R-:W-:Y:S02]  /*1190*/  UMOV UR39, URZ ;  /* 0x0000003f00277c82 */ /* 0x000fe40008000000 */
[----:B------:R-:W-:-:S04]  /*11a0*/  USHF.R.S32.HI UR5, URZ, 0x1f, UR4 ;  /* 0x0000001f3f057899 */ /* 0x000fc80008011404 */
[----:B------:R-:W-:-:S04]  /*11b0*/  ULEA.HI UR5, UR5, UR4, URZ, 0x5 ;  /* 0x0000000405057291 */ /* 0x000fc8000f8f283f */
[----:B------:R-:W-:-:S12]  /*11c0*/  USHF.R.S32.HI UR40, URZ, 0x5, UR5 ;  /* 0x000000053f287899 */ /* 0x000fd80008011405 */
.L_x_164:
[----:B------:R-:W-:Y:S01]  /*11d0*/  LOP3.LUT R0, R18, 0x80, RZ, 0xc0, !PT ;  /* 0x0000008012007812 */ /* 0x000fe200078ec0ff */
[----:B--2---:R-:W2:Y:S01]  /*11e0*/  S2UR UR7, SR_CgaCtaId ;  /* 0x00000000000779c3 */ /* 0x004ea20000008800 */
[----:B------:R-:W-:Y:S02]  /*11f0*/  UMOV UR6, 0x400 ;  /* 0x0000040000067882 */ /* 0x000fe40000000000 */
[----:B------:R-:W-:-:S06]  /*1200*/  SHF.R.U32.HI R0, RZ, 0x7, R0 ;  /* 0x00000007ff007819 */ /* 0x000fcc0000011600 */
[----:B---3--:R-:W3:Y:S01]  /*1210*/  SHFL.IDX PT, R0, R0, RZ, 0x1f ;  /* 0x00001fff00007589 */ /* 0x008ee200000e0000 */
[----:B--2---:R-:W-:Y:S01]  /*1220*/  ULEA UR6, UR7, UR6, 0x18 ;  /* 0x0000000607067291 */ /* 0x004fe2000f8ec03f */
[----:B---3--:R-:W-:-:S13]  /*1230*/  R2UR UR4, R0 ;  /* 0x00000000000472ca */ /* 0x008fda00000e0000 */
[----:B------:R-:W-:-:S04]  /*1240*/  ULEA.HI UR5, UR4, UR4, URZ, 0x1 ;  /* 0x0000000404057291 */ /* 0x000fc8000f8f083f */
[----:B------:R-:W-:-:S04]  /*1250*/  ULOP3.LUT UR5, UR5, 0xffffe, URZ, 0xc0, !UPT ;  /* 0x000ffffe05057892 */ /* 0x000fc8000f8ec03f */
[----:B------:R-:W-:-:S03]  /*1260*/  UIADD3 UR5, UR4, -UR5, URZ ;  /* 0x8000000504057290 */ /* 0x000fc6000fffe03f */
[----:B------:R-:W-:Y:S01]  /*1270*/  ULDC UR4, c[0x0][0x28c] ;  /* 0x0000a30000047ab9 */ /* 0x000fe20000000800 */
[----:B------:R-:W-:Y:S01]  /*1280*/  ULEA UR5, UR5, UR6, 0xc ;  /* 0x0000000605057291 */ /* 0x000fe2000f8e603f */
[----:B------:R-:W-:-:S03]  /*1290*/  ISETP.LT.AND P0, PT, RZ, UR4, PT ;  /* 0x00000004ff007c0c */ /* 0x000fc6000bf01270 */
[----:B------:R-:W-:-:S04]  /*12a0*/  UIADD3 UR5, UR5, 0x100, URZ ;  /* 0x0000010005057890 */ /* 0x000fc8000fffe03f */
[----:B------:R-:W-:-:S04]  /*12b0*/  USHF.R.U32.HI UR5, URZ, 0x4, UR5 ;  /* 0x000000043f057899 */ /* 0x000fc80008011605 */
[----:B------:R-:W-:Y:S02]  /*12c0*/  ULOP3.LUT UR41, UR5, 0x3fff, URZ, 0xc0, !UPT ;  /* 0x00003fff05297892 */ /* 0x000fe4000f8ec03f */
[----:B-1--45:R-:W-:Y:S10]  /*12d0*/  @P0 BRA `(.L_x_17) ;  /* 0x0000000000400947 */ /* 0x032ff40003800000 */
[----:B------:R-:W-:Y:S01]  /*12e0*/  MOV R0, 0x0 ;  /* 0x0000000000007802 */ /* 0x000fe20000000f00 */
[----:B------:R-:W-:Y:S01]  /*12f0*/  ULDC.64 UR4, c[0x4][0x68] ;  /* 0x01001a0000047ab9 */ /* 0x000fe20000000a00 */
[----:B------:R-:W-:Y:S01]  /*1300*/  ULDC.64 UR6, c[0x4][0x8] ;  /* 0x0100020000067ab9 */ /* 0x000fe20000000a00 */
[----:B01----:R-:W-:Y:S01]  /*1310*/  IMAD.U32 R4, RZ, RZ, UR4 ;  /* 0x00000004ff047e24 */ /* 0x003fe2000f8e00ff */
[----:B------:R0:W1:Y:S01]  /*1320*/  LDC.64 R14, c[0x4][R0] ;  /* 0x01000000000e7b82 */ /* 0x0000620000000a00 */
[----:B------:R-:W-:Y:S01]  /*1330*/  IMAD.U32 R5, RZ, RZ, UR5 ;  /* 0x00000005ff057e24 */ /* 0x000fe2000f8e00ff */
[----:B------:R-:W-:Y:S01]  /*1340*/  ULDC.64 UR4, c[0x4][0x70] ;  /* 0x01001c0000047ab9 */ /* 0x000fe20000000a00 */
[----:B------:R-:W-:Y:S02]  /*1350*/  IMAD.U32 R10, RZ, RZ, UR6 ;  /* 0x00000006ff0a7e24 */ /* 0x000fe4000f8e00ff */
[----:B------:R-:W-:Y:S02]  /*1360*/  IMAD.U32 R6, RZ, RZ, UR4 ;  /* 0x00000004ff067e24 */ /* 0x000fe4000f8e00ff */
[----:B------:R-:W-:-:S02]  /*1370*/  IMAD.U32 R7, RZ, RZ, UR5 ;  /* 0x00000005ff077e24 */ /* 0x000fc4000f8e00ff */
[----:B------:R-:W-:Y:S02]  /*1380*/  IMAD.U32 R11, RZ, RZ, UR7 ;  /* 0x00000007ff0b7e24 */ /* 0x000fe4000f8e00ff */
[----:B------:R-:W-:Y:S02]  /*1390*/  IMAD.MOV.U32 R8, RZ, RZ, 0x1e1 ;  /* 0x000001e1ff087424 */ /* 0x000fe400078e00ff */
[----:B------:R-:W-:Y:S02]  /*13a0*/  IMAD.MOV.U32 R12, RZ, RZ, 0x1 ;  /* 0x00000001ff0c7424 */ /* 0x000fe400078e00ff */
[----:B0-----:R-:W-:-:S07]  /*13b0*/  IMAD.MOV.U32 R13, RZ, RZ, RZ ;  /* 0x000000ffff0d7224 */ /* 0x001fce00078e00ff */
[----:B------:R-:W-:-:S07]  /*13c0*/  LEPC R20, `(.L_x_17) ;  /* 0x000000001014794e */ /* 0x000fce0000000000 */
[----:B-1---5:R-:W-:Y:S05]  /*13d0*/  CALL.ABS.NOINC R14 ;  /* 0x000000000e007343 */ /* 0x022fea0003c00000 */
.L_x_17:
[----:B------:R-:W-:-:S13]  /*13e0*/  ISETP.NE.AND P0, PT, R90, 0x3, PT ;  /* 0x000000035a00780c */ /* 0x000fda0003f05270 */
[----:B------:R-:W-:Y:S05]  /*13f0*/  @!P0 BRA `(.L_x_18) ;  /* 0x0000000000048947 */ /* 0x000fea0003800000 */
[----:B------:R-:W-:Y:S01]  /*1400*/  BPT.TRAP 0x1 ;  /* 0x000000040000795c */ /* 0x000fe20000300000 */
.L_x_18:
[----:B------:R-:W2:Y:S01]  /*1410*/  S2UR UR5, SR_CgaCtaId ;  /* 0x00000000000579c3 */ /* 0x000ea20000008800 */
[----:B------:R-:W-:Y:S01]  /*1420*/  UMOV UR4, 0x400 ;  /* 0x0000040000047882 */ /* 0x000fe20000000000 */
[----:B------:R-:W-:Y:S02]  /*1430*/  IMAD.U32 R0, RZ, RZ, UR38 ;  /* 0x00000026ff007e24 */ /* 0x000fe4000f8e00ff */
[----:B------:R-:W-:-:S03]  /*1440*/  IMAD.U32 R3, RZ, RZ, UR39 ;  /* 0x00000027ff037e24 */ /* 0x000fc6000f8e00ff */
[----:B------:R-:W-:Y:S01]  /*1450*/  SHF.L.U32 R0, R0, 0x1f, RZ ;  /* 0x0000001f00007819 */ /* 0x000fe200000006ff */
[----:B--2---:R-:W-:-:S06]  /*1460*/  ULEA UR4, UR5, UR4, 0x18 ;  /* 0x0000000405047291 */ /* 0x004fcc000f8ec03f */
[----:B------:R-:W-:-:S04]  /*1470*/  IMAD.U32 R6, RZ, RZ, UR4 ;  /* 0x00000004ff067e24 */ /* 0x000fc8000f8e00ff */
[----:B------:R-:W-:-:S04]  /*1480*/  IMAD R3, R3, 0x8, R6 ;  /* 0x0000000803037824 */ /* 0x000fc800078e0206 */
[----:B------:R2:W3:Y:S01]  /*1490*/  SYNCS.PHASECHK.TRANS64.TRYWAIT P1, [R3+URZ], R0 ;  /* 0x00000000030075a7 */ /* 0x0004e2000802017f */
[----:B------:R-:W-:Y:S05]  /*14a0*/  @!P0 BRA `(.L_x_19) ;  /* 0x0000000000048947 */ /* 0x000fea0003800000 */
[----:B------:R-:W-:Y:S01]  /*14b0*/  BPT.TRAP 0x1 ;  /* 0x000000040000795c */ /* 0x000fe20000300000 */
.L_x_19:
[----:B---3--:R-:W-:Y:S05]  /*14c0*/  @P1 BRA `(.L_x_20) ;  /* 0x0000000000081947 */ /* 0x008fea0003800000 */
[----:B------:R-:W3:Y:S02]  /*14d0*/  SYNCS.PHASECHK.TRANS64.TRYWAIT P1, [R3+URZ], R0 ;  /* 0x00000000030075a7 */ /* 0x000ee4000802017f */
[----:B---3--:R-:W-:Y:S05]  /*14e0*/  @!P1 BRA `(.L_x_21) ;  /* 0x0000006400a89947 */ /* 0x008fea0003800000 */
.L_x_20:
[----:B------:R-:W-:-:S04]  /*14f0*/  UISETP.LT.AND UP0, UPT, UR40, 0x1, UPT ;  /* 0x000000012800788c */ /* 0x000fc8000bf01270 */
[----:B------:R-:W-:-:S06]  /*1500*/  USEL UR4, UR40, 0x1, UP0 ;  /* 0x0000000128047887 */ /* 0x000fcc0008000000 */
[----:B--23--:R-:W-:Y:S01]  /*1510*/  IMAD.U32 R0, RZ, RZ, UR4 ;  /* 0x00000004ff007e24 */ /* 0x00cfe2000f8e00ff */
[----:B------:R-:W-:Y:S05]  /*1520*/  WARPSYNC.ALL ;  /* 0x0000000000007948 */ /* 0x000fea0003800000 */
[----:B------:R-:W-:-:S04]  /*1530*/  IADD3 R0, -R0, UR40, RZ ;  /* 0x0000002800007c10 */ /* 0x000fc8000fffe1ff */
[----:B------:R-:W-:Y:S02]  /*1540*/  ISETP.GE.AND P1, PT, R0, 0x1, PT ;  /* 0x000000010000780c */ /* 0x000fe40003f26270 */
[----:B------:R-:W-:Y:S01]  /*1550*/  R2UR UR4, R6 ;  /* 0x00000000060472ca */ /* 0x000fe200000e0000 */
[----:B------:R-:W-:Y:S01]  /*1560*/  ULOP3.LUT UR41, UR41, 0x10000, URZ, 0xfc, !UPT ;  /* 0x0001000029297892 */ /* 0x000fe2000f8efc3f */
[----:B------:R-:W-:Y:S01]  /*1570*/  WARPGROUP.ARRIVE ;  /* 0x00000000000079c5 */ /* 0x000fe20000000000 */
[----:B------:R-:W-:Y:S01]  /*1580*/  UMOV UR5, 0x80000020 ;  /* 0x8000002000057882 */ /* 0x000fe20000000000 */
[----:B------:R-:W-:-:S09]  /*1590*/  UMOV UR7, 0x80000020 ;  /* 0x8000002000077882 */ /* 0x000fd20000000000 */
[----:B------:R-:W-:-:S04]  /*15a0*/  UIADD3 UR4, UR4, 0x6100, URZ ;  /* 0x0000610004047890 */ /* 0x000fc8000fffe03f */
[----:B------:R-:W-:-:S04]  /*15b0*/  USHF.R.U32.HI UR4, URZ, 0x4, UR4 ;  /* 0x000000043f047899 */ /* 0x000fc80008011604 */
[----:B------:R-:W-:-:S04]  /*15c0*/  ULOP3.LUT UR4, UR4, 0x3fff, URZ, 0xc0, !UPT ;  /* 0x00003fff04047892 */ /* 0x000fc8000f8ec03f */
[----:B------:R-:W-:Y:S02]  /*15d0*/  ULOP3.LUT UR9, UR4, 0x10000, URZ, 0xfc, !UPT ;  /* 0x0001000004097892 */ /* 0x000fe4000f8efc3f */
[----:B------:R-:W-:Y:S02]  /*15e0*/  ULEA UR4, UR39, UR41, 0x9 ;  /* 0x0000002927047291 */ /* 0x000fe4000f8e483f */
[----:B------:R-:W-:-:S09]  /*15f0*/  ULEA UR6, UR39, UR9, 0x9 ;  /* 0x0000000927067291 */ /* 0x000fd2000f8e483f */
[----:B------:R-:W-:Y:S01]  /*1600*/  HGMMA.64x128x16.F32 R24, gdesc[UR4], RZ, !UPT, gsb0 ;  /* 0x01e00000041879f0 */ /* 0x000fe2000c0008ff */
[----:B------:R-:W-:Y:S02]  /*1610*/  UIADD3 UR4, UR4, 0x2, URZ ;  /* 0x0000000204047890 */ /* 0x000fe4000fffe03f */
[----:B------:R-:W-:Y:S01]  /*1620*/  UIADD3 UR6, UR6, 0x2, URZ ;  /* 0x0000000206067890 */ /* 0x000fe2000fffe03f */
[----:B------:R-:W-:Y:S01]  /*1630*/  UMOV UR5, 0x80000020 ;  /* 0x8000002000057882 */ /* 0x000fe20000000000 */
[----:B------:R-:W-:Y:S01]  /*1640*/  UMOV UR7, 0x80000020 ;  /* 0x8000002000077882 */ /* 0x000fe20000000000 */
[----:B------:R-:W-:Y:S02]  /*1650*/  WARPGROUP.DEPBAR.LE gsb0, 0x0 ;  /* 0x00008000000079c5 */ /* 0x000fe40000010000 */
[----:B------:R-:W-:-:S06]  /*1660*/  WARPGROUP.ARRIVE ;  /* 0x00000000000079c5 */ /* 0x000fcc0000000000 */
[----:B------:R-:W-:Y:S03]  /*1670*/  HGMMA.64x128x16.F32 R24, gdesc[UR4], R24, gsb0 ;  /* 0x01e00000041879f0 */ /* 0x000fe60008000818 */
[----:B------:R-:W-:Y:S02]  /*1680*/  WARPGROUP.DEPBAR.LE gsb0, 0x0 ;  /* 0x00008000000079c5 */ /* 0x000fe40000010000 */
[----:B------:R-:W-:Y:S05]  /*1690*/  @!P1 BRA `(.L_x_22) ;  /* 0x0000000000e49947 */ /* 0x000fea0003800000 */
[----:B------:R-:W-:Y:S02]  /*16a0*/  UIADD3 UR4, UR39, 0x1, URZ ;  /* 0x0000000127047890 */ /* 0x000fe4000fffe03f */
[----:B------:R-:W-:Y:S02]  /*16b0*/  IMAD.U32 R3, RZ, RZ, UR39 ;  /* 0x00000027ff037e24 */ /* 0x000fe4000f8e00ff */
[----:B------:R-:W-:-:S04]  /*16c0*/  UISETP.NE.AND UP0, UPT, UR4, 0x3, UPT ;  /* 0x000000030400788c */ /* 0x000fc8000bf05270 */
[----:B------:R-:W-:Y:S02]  /*16d0*/  USEL UR5, URZ, 0x1, UP0 ;  /* 0x000000013f057887 */ /* 0x000fe40008000000 */
[----:B------:R-:W-:Y:S02]  /*16e0*/  USEL UR8, UR4, URZ, UP0 ;  /* 0x0000003f04087287 */ /* 0x000fe40008000000 */
[----:B------:R-:W-:-:S06]  /*16f0*/  ULOP3.LUT UR5, UR38, UR5, URZ, 0x3c, !UPT ;  /* 0x0000000526057292 */ /* 0x000fcc000f8e3c3f */
[----:B------:R-:W-:-:S07]  /*1700*/  IMAD.U32 R7, RZ, RZ, UR5 ;  /* 0x00000005ff077e24 */ /* 0x000fce000f8e00ff */
.L_x_29:
[----:B------:R-:W-:Y:S05]  /*1710*/  @!P0 BRA `(.L_x_23) ;  /* 0x0000000000048947 */ /* 0x000fea0003800000 */
[----:B------:R-:W-:Y:S01]  /*1720*/  BPT.TRAP 0x1 ;  /* 0x000000040000795c */ /* 0x000fe20000300000 */
.L_x_23:
[----:B------:R-:W2:Y:S01]  /*1730*/  S2UR UR5, SR_CgaCtaId ;  /* 0x00000000000579c3 */ /* 0x000ea20000008800 */
[----:B------:R-:W-:Y:S01]  /*1740*/  UMOV UR4, 0x400 ;  /* 0x0000040000047882 */ /* 0x000fe20000000000 */
[----:B01----:R-:W-:Y:S01]  /*1750*/  IMAD.U32 R5, RZ, RZ, UR8 ;  /* 0x00000008ff057e24 */ /* 0x003fe2000f8e00ff */
[----:B------:R-:W-:Y:S01]  /*1760*/  SHF.L.U32 R4, R7, 0x1f, RZ ;  /* 0x0000001f07047819 */ /* 0x000fe200000006ff */
[----:B--2---:R-:W-:-:S06]  /*1770*/  ULEA UR4, UR5, UR4, 0x18 ;  /* 0x0000000405047291 */ /* 0x004fcc000f8ec03f */
[----:B------:R-:W-:-:S04]  /*1780*/  IMAD.U32 R6, RZ, RZ, UR4 ;  /* 0x00000004ff067e24 */ /* 0x000fc8000f8e00ff */
[----:B------:R-:W-:-:S04]  /*1790*/  IMAD R5, R5, 0x8, R6 ;  /* 0x0000000805057824 */ /* 0x000fc800078e0206 */
[----:B------:R0:W1:Y:S01]  /*17a0*/  SYNCS.PHASECHK.TRANS64.TRYWAIT P1, [R5+URZ], R4 ;  /* 0x00000004050075a7 */ /* 0x000062000802017f */
[----:B------:R-:W-:Y:S05]  /*17b0*/  @!P0 BRA `(.L_x_24) ;  /* 0x0000000000048947 */ /* 0x000fea0003800000 */
[----:B------:R-:W-:Y:S01]  /*17c0*/  BPT.TRAP 0x1 ;  /* 0x000000040000795c */ /* 0x000fe20000300000 */
.L_x_24:
[----:B-1----:R-:W-:Y:S05]  /*17d0*/  @P1 BRA `(.L_x_25) ;  /* 0x0000000000081947 */ /* 0x002fea0003800000 */
[----:B------:R-:W1:Y:S02]  /*17e0*/  SYNCS.PHASECHK.TRANS64.TRYWAIT P1, [R5+URZ], R4 ;  /* 0x00000004050075a7 */ /* 0x000e64000802017f */
[----:B-1----:R-:W-:Y:S05]  /*17f0*/  @!P1 BRA `(.L_x_26) ;  /* 0x0000006000f89947 */ /* 0x002fea0003800000 */
.L_x_25:
[----:B------:R-:W-:Y:S01]  /*1800*/  ULEA UR4, UR8, UR41, 0x9 ;  /* 0x0000002908047291 */ /* 0x000fe2000f8e483f */
[----:B------:R-:W-:Y:S01]  /*1810*/  WARPGROUP.ARRIVE ;  /* 0x00000000000079c5 */ /* 0x000fe20000000000 */
[----:B------:R-:W-:Y:S01]  /*1820*/  ULEA UR6, UR8, UR9, 0x9 ;  /* 0x0000000908067291 */ /* 0x000fe2000f8e483f */
[----:B------:R-:W-:Y:S01]  /*1830*/  UMOV UR5, 0x80000020 ;  /* 0x8000002000057882 */ /* 0x000fe20000000000 */
[----:B------:R-:W-:-:S07]  /*1840*/  UMOV UR7, 0x80000020 ;  /* 0x8000002000077882 */ /* 0x000fce0000000000 */
[----:B------:R-:W-:Y:S01]  /*1850*/  HGMMA.64x128x16.F32 R24, gdesc[UR4], R24, gsb0 ;  /* 0x01e00000041879f0 */ /* 0x000fe20008000818 */
        /* <DEDUP_REMOVED lines=9> */
[----:B------:R-:W-:Y:S01]  /*18f0*/  BPT.TRAP 0x1 ;  /* 0x000000040000795c */ /* 0x000fe20000300000 */
.L_x_27:
[----:B------:R-:W-:-:S13]  /*1900*/  ISETP.NE.AND P1, PT, R22, RZ, PT ;  /* 0x000000ff1600720c */ /* 0x000fda0003f25270 */
[----:B01----:R-:W-:-:S04]  /*1910*/  @P1 IMAD R4, R3, 0x8, R6 ;  /* 0x0000000803041824 */ /* 0x003fc800078e0206 */
[----:B------:R-:W-:-:S05]  /*1920*/  @P1 VIADD R4, R4, 0x18 ;  /* 0x0000001804041836 */ /* 0x000fca0000000000 */
[----:B------:R-:W-:-:S04]  /*1930*/  @P1 PRMT R4, R23, 0x654, R4 ;  /* 0x0000065417041816 */ /* 0x000fc80000000004 */
[----:B------:R0:W-:Y:S01]  /*1940*/  @P1 SYNCS.ARRIVE.TRANS64.RED.A1T0 RZ, [R4+URZ], RZ ;  /* 0x000000ff04ff19a7 */ /* 0x0001e2000810043f */
[----:B------:R-:W-:-:S13]  /*1950*/  ISETP.GT.U32.AND P1, PT, R19, 0x1, PT ;  /* 0x000000011300780c */ /* 0x000fda0003f24070 */
[----:B0-----:R-:W-:Y:S05]  /*1960*/  @P1 BRA `(.L_x_28) ;  /* 0x0000000000041947 */ /* 0x001fea0003800000 */
[----:B------:R-:W-:Y:S01]  /*1970*/  BPT.TRAP 0x1 ;  /* 0x000000040000795c */ /* 0x000fe20000300000 */
.L_x_28:
[----:B------:R-:W-:Y:S01]  /*1980*/  UIADD3 UR8, UR8, 0x1, URZ ;  /* 0x0000000108087890 */ /* 0x000fe2000fffe03f */
[C---:B------:R-:W-:Y:S01]  /*1990*/  ISETP.GT.AND P2, PT, R0.reuse, 0x1, PT ;  /* 0x000000010000780c */ /* 0x040fe20003f44270 */
[----:B------:R-:W-:Y:S02]  /*19a0*/  VIADD R3, R3, 0x1 ;  /* 0x0000000103037836 */ /* 0x000fe40000000000 */
[----:B------:R-:W-:Y:S01]  /*19b0*/  UISETP.NE.AND UP0, UPT, UR8, 0x3, UPT ;  /* 0x000000030800788c */ /* 0x000fe2000bf05270 */
[----:B------:R-:W-:Y:S02]  /*19c0*/  VIADD R0, R0, 0xffffffff ;  /* 0xffffffff00007836 */ /* 0x000fe40000000000 */
[C---:B------:R-:W-:Y:S01]  /*19d0*/  ISETP.NE.AND P1, PT, R3.reuse, 0x3, PT ;  /* 0x000000030300780c */ /* 0x040fe20003f25270 */
[----:B------:R-:W-:Y:S02]  /*19e0*/  USEL UR4, URZ, 0x1, UP0 ;  /* 0x000000013f047887 */ /* 0x000fe40008000000 */
[----:B------:R-:W-:Y:S01]  /*19f0*/  USEL UR8, UR8, URZ, UP0 ;  /* 0x0000003f08087287 */ /* 0x000fe20008000000 */
[----:B------:R-:W-:-:S03]  /*1a00*/  SEL R3, R3, RZ, P1 ;  /* 0x000000ff03037207 */ /* 0x000fc60000800000 */
[----:B------:R-:W-:Y:S01]  /*1a10*/  LOP3.LUT R7, R7, UR4, RZ, 0x3c, !PT ;  /* 0x0000000407077c12 */ /* 0x000fe2000f8e3cff */
[----:B------:R-:W-:Y:S07]  /*1a20*/  @P2 BRA `(.L_x_29) ;  /* 0xfffffffc00382947 */ /* 0x000fee000383ffff */
.L_x_22:
[----:B------:R-:W2:Y:S02]  /*1a30*/  LDC R0, c[0x0][0x28c] ;  /* 0x0000a300ff007b82 */ /* 0x000ea40000000800 */
[----:B--2---:R-:W-:-:S13]  /*1a40*/  ISETP.GE.AND P1, PT, R0, 0x1, PT ;  /* 0x000000010000780c */ /* 0x004fda0003f26270 */
[----:B------:R-:W-:Y:S05]  /*1a50*/  @!P1 BRA `(.L_x_30) ;  /* 0x0000000000509947 */ /* 0x000fea0003800000 */
[----:B------:R-:W-:Y:S05]  /*1a60*/  @!P0 BRA `(.L_x_31) ;  /* 0x0000000000048947 */ /* 0x000fea0003800000 */
[----:B------:R-:W-:Y:S01]  /*1a70*/  BPT.TRAP 0x1 ;  /* 0x000000040000795c */ /* 0x000fe20000300000 */
.L_x_31:
[----:B------:R-:W-:Y:S01]  /*1a80*/  ISETP.NE.AND P0, PT, R22, RZ, PT ;  /* 0x000000ff1600720c */ /* 0x000fe20003f05270 */
[----:B------:R-:W-:Y:S01]  /*1a90*/  BSSY B0, `(.L_x_32) ;  /* 0x000000e000007945 */ /* 0x000fe20003800000 */
[----:B------:R-:W-:-:S11]  /*1aa0*/  ISETP.GT.U32.AND P1, PT, R19, 0x1, PT ;  /* 0x000000011300780c */ /* 0x000fd60003f24070 */
[----:B------:R-:W-:Y:S05]  /*1ab0*/  @!P0 BRA `(.L_x_33) ;  /* 0x00000000002c8947 */ /* 0x000fea0003800000 */
[----:B------:R-:W-:-:S04]  /*1ac0*/  UISETP.LT.AND UP0, UPT, UR40, 0x1, UPT ;  /* 0x000000012800788c */ /* 0x000fc8000bf01270 */
[----:B------:R-:W-:-:S04]  /*1ad0*/  USEL UR6, UR40, 0x1, UP0 ;  /* 0x0000000128067887 */ /* 0x000fc80008000000 */
[----:B------:R-:W-:-:S04]  /*1ae0*/  UIADD3 UR6, UR39, UR40, -UR6 ;  /* 0x0000002827067290 */ /* 0x000fc8000fffe806 */
[----:B------:R-:W-:-:S04]  /*1af0*/  UIMAD.WIDE.U32 UR4, UR6, -0x55555555, URZ ;  /* 0xaaaaaaab060478a5 */ /* 0x000fc8000f8e003f */
[----:B------:R-:W-:-:S04]  /*1b00*/  USHF.R.U32.HI UR4, URZ, 0x1, UR5 ;  /* 0x000000013f047899 */ /* 0x000fc80008011605 */
[----:B------:R-:W-:-:S06]  /*1b10*/  UIMAD UR6, UR4, -0x3, UR6 ;  /* 0xfffffffd040678a4 */ /* 0x000fcc000f8e0206 */
[----:B------:R-:W-:-:S04]  /*1b20*/  IMAD.U32 R3, RZ, RZ, UR6 ;  /* 0x00000006ff037e24 */ /* 0x000fc8000f8e00ff */
[----:B------:R-:W-:-:S04]  /*1b30*/  IMAD R0, R3, 0x8, R6 ;  /* 0x0000000803007824 */ /* 0x000fc800078e0206 */
[----:B------:R-:W-:-:S05]  /*1b40*/  VIADD R0, R0, 0x18 ;  /* 0x0000001800007836 */ /* 0x000fca0000000000 */
[----:B------:R-:W-:-:S04]  /*1b50*/  PRMT R0, R23, 0x654, R0 ;  /* 0x0000065417007816 */ /* 0x000fc80000000000 */
[----:B------:R2:W-:Y:S03]  /*1b60*/  SYNCS.ARRIVE.TRANS64.RED.A1T0 RZ, [R0+URZ], RZ ;  /* 0x000000ff00ff79a7 */ /* 0x0005e6000810043f */
.L_x_33:
[----:B------:R-:W-:Y:S05]  /*1b70*/  BSYNC B0 ;  /* 0x0000000000007941 */ /* 0x000fea0003800000 */
.L_x_32:
[----:B------:R-:W-:Y:S05]  /*1b80*/  @P1 BRA `(.L_x_30) ;  /* 0x0000000000041947 */ /* 0x000fea0003800000 */
[----:B------:R-:W-:Y:S01]  /*1b90*/  BPT.TRAP 0x1 ;  /* 0x000000040000795c */ /* 0x000fe20000300000 */
.L_x_30:
[----:B------:R-:W3:Y:S01]  /*1ba0*/  LDC R6, c[0x0][0x288] ;  /* 0x0000a200ff067b82 */ /* 0x000ee20000000800 */
[--C-:B--2---:R-:W-:Y:S01]  /*1bb0*/  SHF.R.U32.HI R0, RZ, 0x2, R18.reuse ;  /* 0x00000002ff007819 */ /* 0x104fe20000011612 */
[----:B------:R-:W-:Y:S01]  /*1bc0*/  IMAD.SHL.U32 R93, R93, 0x80, RZ ;  /* 0x000000805d5d7824 */ /* 0x000fe200078e00ff */
[----:B01----:R-:W-:Y:S01]  /*1bd0*/  SHF.R.U32.HI R5, RZ, 0x7, R18 ;  /* 0x00000007ff057819 */ /* 0x003fe20000011612 */
[----:B------:R-:W-:Y:S01]  /*1be0*/  UIADD3 UR39, UR40, UR39, URZ ;  /* 0x0000002728277290 */ /* 0x000fe2000fffe03f */
[----:B------:R-:W-:Y:S01]  /*1bf0*/  LOP3.LUT R3, R0, 0x7, RZ, 0xc0, !PT ;  /* 0x0000000700037812 */ /* 0x000fe200078ec0ff */
[----:B------:R-:W-:Y:S01]  /*1c00*/  ULDC UR7, c[0x0][0x284] ;  /* 0x0000a10000077ab9 */ /* 0x000fe20000000800 */
[----:B------:R-:W-:Y:S01]  /*1c10*/  LOP3.LUT R0, R5, 0x1, RZ, 0xc0, !PT ;  /* 0x0000000105007812 */ /* 0x000fe200078ec0ff */
[----:B------:R-:W-:Y:S01]  /*1c20*/  UISETP.GT.U32.AND UP0, UPT, UR39, 0x2, UPT ;  /* 0x000000022700788c */ /* 0x000fe2000bf04070 */
[C---:B------:R-:W-:Y:S01]  /*1c30*/  LOP3.LUT R4, R18.reuse, 0x60, RZ, 0xc0, !PT ;  /* 0x0000006012047812 */ /* 0x040fe200078ec0ff */
[----:B------:R-:W-:Y:S01]  /*1c40*/  UISETP.GE.U32.AND UP1, UPT, UR40, 0x3, UPT ;  /* 0x000000032800788c */ /* 0x000fe2000bf26070 */
[----:B------:R-:W-:Y:S01]  /*1c50*/  LOP3.LUT R5, R18, 0x3, RZ, 0xc0, !PT ;  /* 0x0000000312057812 */ /* 0x000fe200078ec0ff */
[----:B------:R-:W-:Y:S01]  /*1c60*/  IMAD.SHL.U32 R8, R0, 0x40, RZ ;  /* 0x0000004000087824 */ /* 0x000fe200078e00ff */
[----:B------:R-:W-:Y:S01]  /*1c70*/  SHF.R.U32.HI R4, RZ, 0x1, R4 ;  /* 0x00000001ff047819 */ /* 0x000fe20000011604 */
[----:B------:R-:W-:Y:S01]  /*1c80*/  UISETP.LT.U32.AND UP0, UPT, UR40, 0x3, UP0 ;  /* 0x000000032800788c */ /* 0x000fe20008701070 */
[----:B------:R-:W-:Y:S01]  /*1c90*/  SHF.R.S32.HI R15, RZ, 0x1f, R91 ;  /* 0x0000001fff0f7819 */ /* 0x000fe2000001145b */
[----:B------:R-:W-:Y:S01]  /*1ca0*/  ULDC.64 UR8, c[0x0][0x5d0] ;  /* 0x0001740000087ab9 */ /* 0x000fe20000000a00 */
[--C-:B------:R-:W-:Y:S01]  /*1cb0*/  IADD3 R7, RZ, -R4, -R3.reuse ;  /* 0x80000004ff077210 */ /* 0x100fe20007ffe803 */
[----:B------:R-:W-:Y:S01]  /*1cc0*/  UIMAD.WIDE.U32 UR4, UR39, -0x55555555, URZ ;  /* 0xaaaaaaab270478a5 */ /* 0x000fe2000f8e003f */
[----:B------:R-:W-:Y:S01]  /*1cd0*/  LOP3.LUT R3, R8, 0x40, R3, 0xe2, !PT ;  /* 0x0000004008037812 */ /* 0x000fe200078ee203 */
[----:B------:R-:W-:Y:S01]  /*1ce0*/  IMAD.SHL.U32 R8, R18, 0x2, RZ ;  /* 0x0000000212087824 */ /* 0x000fe200078e00ff */
[----:B------:R-:W-:Y:S01]  /*1cf0*/  USEL UR6, URZ, 0x1, !UP0 ;  /* 0x000000013f067887 */ /* 0x000fe2000c000000 */
[C---:B------:R-:W-:Y:S01]  /*1d00*/  IMAD.WIDE R10, R92.reuse, 0x80, RZ ;  /* 0x000000805c0a7825 */ /* 0x040fe200078e02ff */
[----:B------:R-:W-:Y:S01]  /*1d10*/  USHF.R.U32.HI UR4, URZ, 0x1, UR5 ;  /* 0x000000013f047899 */ /* 0x000fe20008011605 */
[----:B---3--:R-:W-:Y:S01]  /*1d20*/  ISETP.GE.AND P0, PT, R93, R6, PT ;  /* 0x000000065d00720c */ /* 0x008fe20003f06270 */
[----:B------:R-:W-:Y:S01]  /*1d30*/  ULOP3.LUT UR38, UR38, UR6, URZ, 0x3c, !UPT ;  /* 0x0000000626267292 */ /* 0x000fe2000f8e3c3f */
[----:B------:R-:W-:Y:S01]  /*1d40*/  IMAD R12, R5, -0x2, R6 ;  /* 0xfffffffe050c7824 */ /* 0x000fe200078e0206 */
[----:B------:R-:W-:Y:S01]  /*1d50*/  LOP3.LUT R8, R93, 0x6, R8, 0xf8, !PT ;  /* 0x000000065d087812 */ /* 0x000fe200078ef808 */
[----:B------:R-:W-:Y:S01]  /*1d60*/  IMAD.SHL.U32 R5, R92, 0x80, RZ ;  /* 0x000000805c057824 */ /* 0x000fe200078e00ff */
[----:B------:R-:W-:Y:S01]  /*1d70*/  LOP3.LUT R105, R10, R3, R4, 0xfe, !PT ;  /* 0x000000030a697212 */ /* 0x000fe200078efe04 */
[----:B------:R-:W-:Y:S01]  /*1d80*/  IMAD R6, R15, UR8, RZ ;  /* 0x000000080f067c24 */ /* 0x000fe2000f8e02ff */
[----:B------:R-:W-:Y:S01]  /*1d90*/  SHF.R.S32.HI R9, RZ, 0x1f, R8 ;  /* 0x0000001fff097819 */ /* 0x000fe20000011408 */
[----:B------:R-:W-:Y:S01]  /*1da0*/  IMAD R0, R0, -0x40, R7 ;  /* 0xffffffc000007824 */ /* 0x000fe200078e0207 */
[----:B------:R-:W-:Y:S01]  /*1db0*/  ISETP.GE.OR P0, PT, R5, UR7, P0 ;  /* 0x0000000705007c0c */ /* 0x000fe20008706670 */
[C---:B------:R-:W-:Y:S01]  /*1dc0*/  IMAD R13, R91.reuse, UR9, R6 ;  /* 0x000000095b0d7c24 */ /* 0x040fe2000f8e0206 */
[----:B------:R-:W-:Y:S01]  /*1dd0*/  UIMAD UR39, UR4, -0x3, UR39 ;  /* 0xfffffffd042778a4 */ /* 0x000fe2000f8e0227 */
[----:B------:R-:W-:Y:S01]  /*1de0*/  IMAD.WIDE.U32 R6, R91, UR8, R8 ;  /* 0x000000085b067c25 */ /* 0x000fe2000f8e0008 */
[----:B------:R-:W-:Y:S01]  /*1df0*/  @UP1 ULOP3.LUT UR38, UR38, 0x1, UR4, 0x78, !UPT ;  /* 0x0000000126261892 */ /* 0x000fe2000f8e7804 */
[----:B------:R-:W-:-:S02]  /*1e00*/  IADD3 R3, -R5, UR7, R0 ;  /* 0x0000000705037c10 */ /* 0x000fc4000fffe100 */
[----:B------:R-:W-:Y:S02]  /*1e10*/  IMAD.IADD R7, R7, 0x1, R13 ;  /* 0x0000000107077824 */ /* 0x000fe400078e020d */
[----:B------:R-:W-:Y:S02]  /*1e20*/  IMAD.IADD R4, R12, 0x1, -R93 ;  /* 0x000000010c047824 */ /* 0x000fe400078e0a5d */
[----:B------:R-:W-:Y:S02]  /*1e30*/  IMAD.MOV.U32 R0, RZ, RZ, -0x1 ;  /* 0xffffffffff007424 */ /* 0x000fe400078e00ff */
[----:B------:R-:W-:Y:S05]  /*1e40*/  @P0 BRA `(.L_x_34) ;  /* 0x0000004000240947 */ /* 0x000fea0003800000 */
[----:B------:R-:W0:Y:S01]  /*1e50*/  LDC.64 R98, c[0x0][0x5c8] ;  /* 0x00017200ff627b82 */ /* 0x000e220000000a00 */
[----:B-----5:R-:W-:Y:S01]  /*1e60*/  FSETP.NEU.AND P0, PT, R89, RZ, PT ;  /* 0x000000ff5900720b */ /* 0x020fe20003f0d000 */
[----:B------:R-:W-:Y:S01]  /*1e70*/  BSSY B0, `(.L_x_34) ;  /* 0x0000406000007945 */ /* 0x000fe20003800000 */
[----:B------:R-:W-:-:S04]  /*1e80*/  ISETP.GT.AND P2, PT, R4, RZ, PT ;  /* 0x000000ff0400720c */ /* 0x000fc80003f44270 */
[----:B------:R-:W-:Y:S01]  /*1e90*/  ISETP.GT.AND P1, PT, R3, RZ, P2 ;  /* 0x000000ff0300720c */ /* 0x000fe20001724270 */
[-C--:B0-----:R-:W-:Y:S02]  /*1ea0*/  IMAD R12, R11, R98.reuse, RZ ;  /* 0x000000620b0c7224 */ /* 0x081fe400078e02ff */
[----:B------:R-:W-:-:S04]  /*1eb0*/  IMAD.WIDE.U32 R92, R105, R98, R6 ;  /* 0x00000062695c7225 */ /* 0x000fc800078e0006 */
[----:B------:R-:W-:-:S04]  /*1ec0*/  IMAD R5, R105, R99, R12 ;  /* 0x0000006369057224 */ /* 0x000fc800078e020c */
[----:B------:R-:W-:Y:S01]  /*1ed0*/  IMAD.IADD R107, R93, 0x1, R5 ;  /* 0x000000015d6b7824 */ /* 0x000fe200078e0205 */
[----:B------:R-:W-:Y:S06]  /*1ee0*/  @!P0 BRA `(.L_x_35) ;  /* 0x0000002c00288947 */ /* 0x000fec0003800000 */
[----:B------:R-:W0:Y:S01]  /*1ef0*/  LDC.64 R96, c[0x0][0x5b8] ;  /* 0x00016e00ff607b82 */ /* 0x000e220000000a00 */
[----:B------:R-:W-:-:S07]  /*1f00*/  ULDC.64 UR4, c[0x0][0x5c0] ;  /* 0x0001700000047ab9 */ /* 0x000fce0000000a00 */
[----:B------:R-:W1:Y:S08]  /*1f10*/  LDC.64 R100, c[0x0][0x5b0] ;  /* 0x00016c00ff647b82 */ /* 0x000e700000000a00 */
[----:B------:R-:W2:Y:S01]  /*1f20*/  LDC.64 R102, c[0x0][0x5a8] ;  /* 0x00016a00ff667b82 */ /* 0x000ea20000000a00 */
[-C--:B0-----:R-:W-:Y:S02]  /*1f30*/  IMAD R6, R15, R96.reuse, RZ ;  /* 0x000000600f067224 */ /* 0x081fe400078e02ff */
[----:B------:R-:W-:-:S04]  /*1f40*/  IMAD.WIDE.U32 R94, R91, R96, R8 ;  /* 0x000000605b5e7225 */ /* 0x000fc800078e0008 */
[----:B------:R-:W-:Y:S02]  /*1f50*/  IMAD R93, R91, R97, R6 ;  /* 0x000000615b5d7224 */ /* 0x000fe400078e0206 */
[-C--:B-1----:R-:W-:Y:S02]  /*1f60*/  IMAD R10, R11, R100.reuse, RZ ;  /* 0x000000640b0a7224 */ /* 0x082fe400078e02ff */
[----:B------:R-:W-:Y:S02]  /*1f70*/  IMAD.IADD R13, R95, 0x1, R93 ;  /* 0x000000015f0d7824 */ /* 0x000fe400078e025d */
[----:B------:R-:W-:Y:S02]  /*1f80*/  IMAD.MOV.U32 R12, RZ, RZ, R94 ;  /* 0x000000ffff0c7224 */ /* 0x000fe400078e005e */
[C---:B------:R-:W-:Y:S02]  /*1f90*/  IMAD R97, R105.reuse, R101, R10 ;  /* 0x0000006569617224 */ /* 0x040fe400078e020a */
[----:B------:R-:W-:-:S04]  /*1fa0*/  IMAD.WIDE.U32 R6, R105, R100, R12 ;  /* 0x0000006469067225 */ /* 0x000fc800078e000c */
[----:B------:R-:W-:Y:S01]  /*1fb0*/  IMAD.IADD R5, R7, 0x1, R97 ;  /* 0x0000000107057824 */ /* 0x000fe200078e0261 */
[----:B--2---:R-:W-:-:S04]  /*1fc0*/  LEA R14, P0, R6, R102, 0x1 ;  /* 0x00000066060e7211 */ /* 0x004fc800078008ff */
[----:B------:R-:W-:-:S05]  /*1fd0*/  LEA.HI.X R15, R6, R103, R5, 0x1, P0 ;  /* 0x00000067060f7211 */ /* 0x000fca00000f0c05 */
[----:B------:R0:W2:Y:S01]  /*1fe0*/  @P1 LDG.E.LTC128B.U16 R5, desc[UR36][R14.64] ;  /* 0x000000240e051981 */ /* 0x0000a2000c1e1520 */
[----:B------:R-:W-:Y:S01]  /*1ff0*/  IMAD.WIDE.U32 R6, R105, R100, R8 ;  /* 0x0000006469067225 */ /* 0x000fe200078e0008 */
[----:B------:R-:W-:Y:S03]  /*2000*/  BSSY B1, `(.L_x_36) ;  /* 0x0000013000017945 */ /* 0x000fe60003800000 */
[----:B------:R-:W-:Y:S02]  /*2010*/  IMAD.IADD R7, R97, 0x1, R7 ;  /* 0x0000000161077824 */ /* 0x000fe400078e0207 */
[----:B------:R-:W-:Y:S01]  /*2020*/  IMAD.WIDE.U32 R20, R91, R96, R6 ;  /* 0x000000605b147225 */ /* 0x000fe200078e0006 */
[----:B0-----:R-:W-:-:S03]  /*2030*/  SHF.L.U64.HI R15, R100, 0x3, R101 ;  /* 0x00000003640f7819 */ /* 0x001fc60000010265 */
[----:B------:R-:W-:Y:S01]  /*2040*/  IMAD.IADD R7, R93, 0x1, R21 ;  /* 0x000000015d077824 */ /* 0x000fe200078e0215 */
[----:B------:R-:W-:Y:S01]  /*2050*/  LEA R6, P4, R20, R102, 0x1 ;  /* 0x0000006614067211 */ /* 0x000fe200078808ff */
[----:B------:R-:W-:-:S03]  /*2060*/  IMAD.SHL.U32 R14, R100, 0x8, RZ ;  /* 0x00000008640e7824 */ /* 0x000fc600078e00ff */
[----:B------:R-:W-:Y:S01]  /*2070*/  LEA.HI.X R7, R20, R103, R7, 0x1, P4 ;  /* 0x0000006714077211 */ /* 0x000fe200020f0c07 */
[----:B--2---:R-:W-:-:S05]  /*2080*/  HADD2.F32 R10, -RZ, R5.H0_H0 ;  /* 0x20000005ff0a7230 */ /* 0x004fca0000004100 */
[----:B------:R-:W-:Y:S01]  /*2090*/  FMUL R11, R10, R89 ;  /* 0x000000590a0b7220 */ /* 0x000fe20000400000 */
[----:B------:R-:W-:-:S03]  /*20a0*/  LEA R10, P0, R92, UR4, 0x1 ;  /* 0x000000045c0a7c11 */ /* 0x000fc6000f8008ff */
[----:B------:R-:W-:Y:S01]  /*20b0*/  FFMA R24, R24, R88, R11 ;  /* 0x0000005818187223 */ /* 0x000fe2000000000b */
[----:B------:R-:W-:Y:S02]  /*20c0*/  LEA.HI.X R11, R92, UR5, R107, 0x1, P0 ;  /* 0x000000055c0b7c11 */ /* 0x000fe400080f0c6b */
[----:B------:R-:W-:Y:S02]  /*20d0*/  ISETP.GT.AND P0, PT, R4, 0x1, PT ;  /* 0x000000010400780c */ /* 0x000fe40003f04270 */
[----:B------:R-:W-:Y:S02]  /*20e0*/  F2FP.F16.F32.PACK_AB R24, RZ, R24 ;  /* 0x00000018ff18723e */ /* 0x000fe400000000ff */
[----:B------:R-:W-:-:S03]  /*20f0*/  ISETP.GT.AND P3, PT, R3, RZ, P0 ;  /* 0x000000ff0300720c */ /* 0x000fc60000764270 */
[----:B------:R0:W-:Y:S10]  /*2100*/  @P1 STG.E.U16 desc[UR36][R10.64], R24 ;  /* 0x000000180a001986 */ /* 0x0001f4000c101524 */
[----:B------:R-:W-:Y:S05]  /*2110*/  @!P3 BRA `(.L_x_37) ;  /* 0x000000000004b947 */ /* 0x000fea0003800000 */
[----:B------:R1:W5:Y:S02]  /*2120*/  LDG.E.LTC128B.U16 R5, desc[UR36][R6.64+0x2] ;  /* 0x0000022406057981 */ /* 0x000364000c1e1520 */
.L_x_37:
[----:B------:R-:W-:Y:S05]  /*2130*/  BSYNC B1 ;  /* 0x0000000000017941 */ /* 0x000fea0003800000 */
.L_x_36:
[----:B-----5:R-:W-:Y:S01]  /*2140*/  HADD2.F32 R12, -RZ, R5.H0_H0 ;  /* 0x20000005ff0c7230 */ /* 0x020fe20000004100 */
[----:B------:R-:W-:Y:S01]  /*2150*/  ISETP.GT.AND P2, PT, R3, 0x8, P2 ;  /* 0x000000080300780c */ /* 0x000fe20001744270 */
[----:B------:R-:W-:Y:S01]  /*2160*/  IMAD.WIDE.U32 R20, R105, R100, R14 ;  /* 0x0000006469147225 */ /* 0x000fe200078e000e */
[----:B0-----:R-:W-:-:S03]  /*2170*/  PRMT R24, R5, 0x7610, R24 ;  /* 0x0000761005187816 */ /* 0x001fc60000000018 */
[----:B------:R-:W-:Y:S01]  /*2180*/  FMUL R12, R12, R89 ;  /* 0x000000590c0c7220 */ /* 0x000fe20000400000 */
[----:B------:R-:W-:Y:S01]  /*2190*/  IMAD.IADD R97, R97, 0x1, R21 ;  /* 0x0000000161617824 */ /* 0x000fe200078e0215 */
[----:B------:R-:W-:Y:S02]  /*21a0*/  IADD3 R94, P1, R94, R20, RZ ;  /* 0x000000145e5e7210 */ /* 0x000fe40007f3e0ff */
[----:B------:R-:W-:-:S03]  /*21b0*/  FFMA R12, R25, R88, R12 ;  /* 0x00000058190c7223 */ /* 0x000fc6000000000c */
[----:B------:R-:W-:Y:S01]  /*21c0*/  IMAD.X R13, R97, 0x1, R13, P1 ;  /* 0x00000001610d7824 */ /* 0x000fe200008e060d */
[C---:B------:R-:W-:Y:S02]  /*21d0*/  LEA R14, P1, R94.reuse, R102, 0x1 ;  /* 0x000000665e0e7211 */ /* 0x040fe400078208ff */
[----:B------:R-:W-:Y:S02]  /*21e0*/  F2FP.F16.F32.PACK_AB R12, RZ, R12 ;  /* 0x0000000cff0c723e */ /* 0x000fe400000000ff */
[----:B------:R-:W-:Y:S02]  /*21f0*/  LEA.HI.X R15, R94, R103, R13, 0x1, P1 ;  /* 0x000000675e0f7211 */ /* 0x000fe400008f0c0d */
[----:B------:R-:W-:-:S05]  /*2200*/  PRMT R21, R12, 0x7610, R21 ;  /* 0x000076100c157816 */ /* 0x000fca0000000015 */
[----:B------:R0:W-:Y:S04]  /*2210*/  @P3 STG.E.U16 desc[UR36][R10.64+0x2], R21 ;  /* 0x000002150a003986 */ /* 0x0001e8000c101524 */
[----:B------:R-:W2:Y:S01]  /*2220*/  @P2 LDG.E.LTC128B.U16 R24, desc[UR36][R14.64] ;  /* 0x000000240e182981 */ /* 0x000ea2000c1e1520 */
[----:B------:R-:W-:Y:S01]  /*2230*/  IADD3 R20, P1, R8, R20, RZ ;  /* 0x0000001408147210 */ /* 0x000fe20007f3e0ff */
[----:B------:R-:W-:Y:S01]  /*2240*/  BSSY B1, `(.L_x_38) ;  /* 0x0000011000017945 */ /* 0x000fe20003800000 */
[C---:B------:R-:W-:Y:S02]  /*2250*/  SHF.L.U64.HI R13, R98.reuse, 0x4, R99 ;  /* 0x00000004620d7819 */ /* 0x040fe40000010263 */
[----:B------:R-:W-:Y:S01]  /*2260*/  ISETP.GT.AND P0, PT, R3, 0x8, P0 ;  /* 0x000000080300780c */ /* 0x000fe20000704270 */
[----:B0-----:R-:W-:Y:S01]  /*2270*/  IMAD.X R21, R9, 0x1, R97, P1 ;  /* 0x0000000109157824 */ /* 0x001fe200008e0661 */
[----:B------:R-:W-:Y:S01]  /*2280*/  LEA R12, P1, R98, R10, 0x4 ;  /* 0x0000000a620c7211 */ /* 0x000fe200078220ff */
[----:B------:R-:W-:-:S04]  /*2290*/  IMAD.WIDE.U32 R20, R91, R96, R20 ;  /* 0x000000605b147225 */ /* 0x000fc800078e0014 */
[----:B------:R-:W-:Y:S02]  /*22a0*/  IMAD.X R13, R13, 0x1, R11, P1 ;  /* 0x000000010d0d7824 */ /* 0x000fe400008e060b */
[----:B------:R-:W-:Y:S02]  /*22b0*/  IMAD.IADD R9, R93, 0x1, R21 ;  /* 0x000000015d097824 */ /* 0x000fe400078e0215 */
[----:B--2---:R-:W-:-:S05]  /*22c0*/  HADD2.F32 R8, -RZ, R24.H0_H0 ;  /* 0x20000018ff087230 */ /* 0x004fca0000004100 */
[----:B------:R-:W-:Y:S01]  /*22d0*/  FMUL R5, R8, R89 ;  /* 0x0000005908057220 */ /* 0x000fe20000400000 */
[----:B------:R-:W-:-:S03]  /*22e0*/  LEA R8, P3, R20, R102, 0x1 ;  /* 0x0000006614087211 */ /* 0x000fc600078608ff */
[----:B------:R-:W-:Y:S01]  /*22f0*/  FFMA R5, R26, R88, R5 ;  /* 0x000000581a057223 */ /* 0x000fe20000000005 */
[----:B------:R-:W-:-:S04]  /*2300*/  LEA.HI.X R9, R20, R103, R9, 0x1, P3 ;  /* 0x0000006714097211 */ /* 0x000fc800018f0c09 */
[----:B------:R-:W-:-:S05]  /*2310*/  F2FP.F16.F32.PACK_AB R5, RZ, R5 ;  /* 0x00000005ff05723e */ /* 0x000fca00000000ff */
[----:B------:R0:W-:Y:S01]  /*2320*/  @P2 STG.E.U16 desc[UR36][R12.64], R5 ;  /* 0x000000050c002986 */ /* 0x0001e2000c101524 */
[----:B------:R-:W-:Y:S05]  /*2330*/  @!P0 BRA `(.L_x_39) ;  /* 0x0000000000048947 */ /* 0x000fea0003800000 */
[----:B------:R2:W5:Y:S02]  /*2340*/  LDG.E.LTC128B.U16 R24, desc[UR36][R8.64+0x2] ;  /* 0x0000022408187981 */ /* 0x000564000c1e1520 */
.L_x_39:
[----:B------:R-:W-:Y:S05]  /*2350*/  BSYNC B1 ;  /* 0x0000000000017941 */ /* 0x000fea0003800000 */
.L_x_38:
[----:B-----5:R-:W-:Y:S01]  /*2360*/  HADD2.F32 R14, -RZ, R24.H0_H0 ;  /* 0x20000018ff0e7230 */ /* 0x020fe20000004100 */
[----:B------:R-:W-:Y:S01]  /*2370*/  ISETP.GT.AND P1, PT, R4, 0x8, PT ;  /* 0x000000080400780c */ /* 0x000fe20003f24270 */
[----:B------:R-:W-:Y:S03]  /*2380*/  BSSY B1, `(.L_x_40) ;  /* 0x0000008000017945 */ /* 0x000fe60003800000 */
[----:B------:R-:W-:Y:S01]  /*2390*/  FMUL R14, R14, R89 ;  /* 0x000000590e0e7220 */ /* 0x000fe20000400000 */
[----:B------:R-:W-:-:S03]  /*23a0*/  ISETP.GT.AND P2, PT, R3, RZ, P1 ;  /* 0x000000ff0300720c */ /* 0x000fc60000f44270 */
[----:B------:R-:W-:-:S05]  /*23b0*/  FFMA R14, R27, R88, R14 ;  /* 0x000000581b0e7223 */ /* 0x000fca000000000e */
[----:B------:R-:W-:-:S05]  /*23c0*/  F2FP.F16.F32.PACK_AB R14, RZ, R14 ;  /* 0x0000000eff0e723e */ /* 0x000fca00000000ff */
[----:B------:R3:W-:Y:S01]  /*23d0*/  @P0 STG.E.U16 desc[UR36][R12.64+0x2], R14 ;  /* 0x0000020e0c000986 */ /* 0x0007e2000c101524 */
[----:B------:R-:W-:Y:S05]  /*23e0*/  @!P2 BRA `(.L_x_41) ;  /* 0x000000000004a947 */ /* 0x000fea0003800000 */
[----:B------:R4:W5:Y:S02]  /*23f0*/  LDG.E.LTC128B.U16 R24, desc[UR36][R6.64+0x10] ;  /* 0x0000102406187981 */ /* 0x000964000c1e1520 */
.L_x_41:
[----:B------:R-:W-:Y:S05]  /*2400*/  BSYNC B1 ;  /* 0x0000000000017941 */ /* 0x000fea0003800000 */
.L_x_40:
[----:B---3-5:R-:W-:Y:S01]  /*2410*/  HADD2.F32 R14, -RZ, R24.H0_H0 ;  /* 0x20000018ff0e7230 */ /* 0x028fe20000004100 */
[----:B------:R-:W-:Y:S01]  /*2420*/  ISETP.GT.AND P0, PT, R4, 0x9, PT ;  /* 0x000000090400780c */ /* 0x000fe20003f04270 */
[----:B------:R-:W-:Y:S03]  /*2430*/  BSSY B1, `(.L_x_42) ;  /* 0x0000008000017945 */ /* 0x000fe60003800000 */
[----:B0-----:R-:W-:Y:S01]  /*2440*/  FMUL R5, R14, R89 ;  /* 0x000000590e057220 */ /* 0x001fe20000400000 */
[----:B------:R-:W-:-:S03]  /*2450*/  ISETP.GT.AND P3, PT, R3, RZ, P0 ;  /* 0x000000ff0300720c */ /* 0x000fc60000764270 */
[----:B------:R-:W-:-:S05]  /*2460*/  FFMA R5, R28, R88, R5 ;  /* 0x000000581c057223 */ /* 0x000fca0000000005 */
[----:B------:R-:W-:-:S05]  /*2470*/  F2FP.F16.F32.PACK_AB R5, RZ, R5 ;  /* 0x00000005ff05723e */ /* 0x000fca00000000ff */
[----:B------:R0:W-:Y:S01]  /*2480*/  @P2 STG.E.U16 desc[UR36][R10.64+0x10], R5 ;  /* 0x000010050a002986 */ /* 0x0001e2000c101524 */
[----:B------:R-:W-:Y:S05]  /*2490*/  @!P3 BRA `(.L_x_43) ;  /* 0x000000000004b947 */ /* 0x000fea0003800000 */
[----:B------:R3:W5:Y:S02]  /*24a0*/  LDG.E.LTC128B.U16 R24, desc[UR36][R6.64+0x12] ;  /* 0x0000122406187981 */ /* 0x000764000c1e1520 */
.L_x_43:
[----:B------:R-:W-:Y:S05]  /*24b0*/  BSYNC B1 ;  /* 0x0000000000017941 */ /* 0x000fea0003800000 */
.L_x_42:
[----:B-----5:R-:W-:Y:S01]  /*24c0*/  HADD2.F32 R14, -RZ, R24.H0_H0 ;  /* 0x20000018ff0e7230 */ /* 0x020fe20000004100 */
[----:B------:R-:W-:Y:S01]  /*24d0*/  ISETP.GT.AND P1, PT, R3, 0x8, P1 ;  /* 0x000000080300780c */ /* 0x000fe20000f24270 */
[----:B------:R-:W-:Y:S03]  /*24e0*/  BSSY B1, `(.L_x_44) ;  /* 0x0000007000017945 */ /* 0x000fe60003800000 */
[----:B------:R-:W-:-:S04]  /*24f0*/  FMUL R14, R14, R89 ;  /* 0x000000590e0e7220 */ /* 0x000fc80000400000 */
[----:B------:R-:W-:-:S05]  /*2500*/  FFMA R14, R29, R88, R14 ;  /* 0x000000581d0e7223 */ /* 0x000fca000000000e */
[----:B------:R-:W-:-:S05]  /*2510*/  F2FP.F16.F32.PACK_AB R14, RZ, R14 ;  /* 0x0000000eff0e723e */ /* 0x000fca00000000ff */
[----:B------:R0:W-:Y:S01]  /*2520*/  @P3 STG.E.U16 desc[UR36][R10.64+0x12], R14 ;  /* 0x0000120e0a003986 */ /* 0x0001e2000c101524 */
[----:B------:R-:W-:Y:S05]  /*2530*/  @!P1 BRA `(.L_x_45) ;  /* 0x0000000000049947 */ /* 0x000fea0003800000 */
[----:B------:R0:W5:Y:S02]  /*2540*/  LDG.E.LTC128B.U16 R24, desc[UR36][R8.64+0x10] ;  /* 0x0000102408187981 */ /* 0x000164000c1e1520 */
.L_x_45:
[----:B------:R-:W-:Y:S05]  /*2550*/  BSYNC B1 ;  /* 0x0000000000017941 */ /* 0x000fea0003800000 */
.L_x_44:
[----:B0----5:R-:W-:Y:S01]  /*2560*/  HADD2.F32 R14, -RZ, R24.H0_H0 ;  /* 0x20000018ff0e7230 */ /* 0x021fe20000004100 */
        /* <DEDUP_REMOVED lines=8> */
.L_x_47:
[----:B------:R-:W-:Y:S05]  /*25f0*/  BSYNC B1 ;  /* 0x0000000000017941 */ /* 0x000fea0003800000 */
.L_x_46:
        /* <DEDUP_REMOVED lines=10> */
.L_x_49:
[----:B------:R-:W-:Y:S05]  /*26a0*/  BSYNC B1 ;  /* 0x0000000000017941 */ /* 0x000fea0003800000 */
.L_x_48:
[----:B0----5:R-:W-:Y:S01]  /*26b0*/  HADD2.F32 R14, -RZ, R24.H0_H0 ;  /* 0x20000018ff0e7230 */ /* 0x021fe20000004100 */
        /* <DEDUP_REMOVED lines=9> */
.L_x_51:
[----:B------:R-:W-:Y:S05]  /*2750*/  BSYNC B1 ;  /* 0x0000000000017941 */ /* 0x000fea0003800000 */
.L_x_50:
        /* <DEDUP_REMOVED lines=9> */
.L_x_53:
[----:B------:R-:W-:Y:S05]  /*27f0*/  BSYNC B1 ;  /* 0x0000000000017941 */ /* 0x000fea0003800000 */
.L_x_52:
        /* <DEDUP_REMOVED lines=9> */
.L_x_55:
[----:B------:R-:W-:Y:S05]  /*2890*/  BSYNC B1 ;  /* 0x0000000000017941 */ /* 0x000fea0003800000 */
.L_x_54:
        /* <DEDUP_REMOVED lines=10> */
.L_x_57:
[----:B------:R-:W-:Y:S05]  /*2940*/  BSYNC B1 ;  /* 0x0000000000017941 */ /* 0x000fea0003800000 */
.L_x_56:
        /* <DEDUP_REMOVED lines=10> */
.L_x_59:
[----:B------:R-:W-:Y:S05]  /*29f0*/  BSYNC B1 ;  /* 0x0000000000017941 */ /* 0x000fea0003800000 */
.L_x_58:
        /* <DEDUP_REMOVED lines=9> */
.L_x_61:
[----:B------:R-:W-:Y:S05]  /*2a90*/  BSYNC B1 ;  /* 0x0000000000017941 */ /* 0x000fea0003800000 */
.L_x_60:
        /* <DEDUP_REMOVED lines=9> */
.L_x_63:
[----:B------:R-:W-:Y:S05]  /*2b30*/  BSYNC B1 ;  /* 0x0000000000017941 */ /* 0x000fea0003800000 */
.L_x_62:
        /* <DEDUP_REMOVED lines=10> */
.L_x_65:
[----:B------:R-:W-:Y:S05]  /*2be0*/  BSYNC B1 ;  /* 0x0000000000017941 */ /* 0x000fea0003800000 */
.L_x_64:
        /* <DEDUP_REMOVED lines=10> */
.L_x_67:
[----:B------:R-:W-:Y:S05]  /*2c90*/  BSYNC B1 ;  /* 0x0000000000017941 */ /* 0x000fea0003800000 */
.L_x_66:
        /* <DEDUP_REMOVED lines=9> */
.L_x_69:
[----:B------:R-:W-:Y:S05]  /*2d30*/  BSYNC B1 ;  /* 0x0000000000017941 */ /* 0x000fea0003800000 */
.L_x_68:
        /* <DEDUP_REMOVED lines=9> */
.L_x_71:
[----:B------:R-:W-:Y:S05]  /*2dd0*/  BSYNC B1 ;  /* 0x0000000000017941 */ /* 0x000fea0003800000 */
.L_x_70:
        /* <DEDUP_REMOVED lines=10> */
.L_x_73:
[----:B------:R-:W-:Y:S05]  /*2e80*/  BSYNC B1 ;  /* 0x0000000000017941 */ /* 0x000fea0003800000 */
.L_x_72:
        /* <DEDUP_REMOVED lines=10> */
.L_x_75:
[----:B------:R-:W-:Y:S05]  /*2f30*/  BSYNC B1 ;  /* 0x0000000000017941 */ /* 0x000fea0003800000 */
.L_x_74:
        /* <DEDUP_REMOVED lines=9> */
.L_x_77:
[----:B------:R-:W-:Y:S05]  /*2fd0*/  BSYNC B1 ;  /* 0x0000000000017941 */ /* 0x000fea0003800000 */
.L_x_76:
        /* <DEDUP_REMOVED lines=9> */
.L_x_79:
[----:B------:R-:W-:Y:S05]  /*3070*/  BSYNC B1 ;  /* 0x0000000000017941 */ /* 0x000fea0003800000 */
.L_x_78:
        /* <DEDUP_REMOVED lines=10> */
.L_x_81:
[----:B------:R-:W-:Y:S05]  /*3120*/  BSYNC B1 ;  /* 0x0000000000017941 */ /* 0x000fea0003800000 */
.L_x_80:
        /* <DEDUP_REMOVED lines=10> */
.L_x_83:
[----:B------:R-:W-:Y:S05]  /*31d0*/  BSYNC B1 ;  /* 0x0000000000017941 */ /* 0x000fea0003800000 */
.L_x_82:
        /* <DEDUP_REMOVED lines=9> */
.L_x_85:
[----:B------:R-:W-:Y:S05]  /*3270*/  BSYNC B1 ;  /* 0x0000000000017941 */ /* 0x000fea0003800000 */
.L_x_84:
        /* <DEDUP_REMOVED lines=9> */
.L_x_87:
[----:B------:R-:W-:Y:S05]  /*3310*/  BSYNC B1 ;  /* 0x0000000000017941 */ /* 0x000fea0003800000 */
.L_x_86:
        /* <DEDUP_REMOVED lines=10> */
.L_x_89:
[----:B------:R-:W-:Y:S05]  /*33c0*/  BSYNC B1 ;  /* 0x0000000000017941 */ /* 0x000fea0003800000 */
.L_x_88:
        /* <DEDUP_REMOVED lines=10> */
.L_x_91:
[----:B------:R-:W-:Y:S05]  /*3470*/  BSYNC B1 ;  /* 0x0000000000017941 */ /* 0x000fea0003800000 */
.L_x_90:
        /* <DEDUP_REMOVED lines=9> */
.L_x_93:
[----:B------:R-:W-:Y:S05]  /*3510*/  BSYNC B1 ;  /* 0x0000000000017941 */ /* 0x000fea0003800000 */
.L_x_92:
        /* <DEDUP_REMOVED lines=9> */
.L_x_95:
[----:B------:R-:W-:Y:S05]  /*35b0*/  BSYNC B1 ;  /* 0x0000000000017941 */ /* 0x000fea0003800000 */
.L_x_94:
        /* <DEDUP_REMOVED lines=10> */
.L_x_97:
[----:B------:R-:W-:Y:S05]  /*3660*/  BSYNC B1 ;  /* 0x0000000000017941 */ /* 0x000fea0003800000 */
.L_x_96:
        /* <DEDUP_REMOVED lines=10> */
.L_x_99:
[----:B------:R-:W-:Y:S05]  /*3710*/  BSYNC B1 ;  /* 0x0000000000017941 */ /* 0x000fea0003800000 */
.L_x_98:
        /* <DEDUP_REMOVED lines=9> */
.L_x_101:
[----:B------:R-:W-:Y:S05]  /*37b0*/  BSYNC B1 ;  /* 0x0000000000017941 */ /* 0x000fea0003800000 */
.L_x_100:
        /* <DEDUP_REMOVED lines=9> */
.L_x_103:
[----:B------:R-:W-:Y:S05]  /*3850*/  BSYNC B1 ;  /* 0x0000000000017941 */ /* 0x000fea0003800000 */
.L_x_102:
        /* <DEDUP_REMOVED lines=10> */
.L_x_105:
[----:B------:R-:W-:Y:S05]  /*3900*/  BSYNC B1 ;  /* 0x0000000000017941 */ /* 0x000fea0003800000 */
.L_x_104:
        /* <DEDUP_REMOVED lines=10> */
.L_x_107:
[----:B------:R-:W-:Y:S05]  /*39b0*/  BSYNC B1 ;  /* 0x0000000000017941 */ /* 0x000fea0003800000 */
.L_x_106:
        /* <DEDUP_REMOVED lines=9> */
.L_x_109:
[----:B------:R-:W-:Y:S05]  /*3a50*/  BSYNC B1 ;  /* 0x0000000000017941 */ /* 0x000fea0003800000 */
.L_x_108:
        /* <DEDUP_REMOVED lines=9> */
.L_x_111:
[----:B------:R-:W-:Y:S05]  /*3af0*/  BSYNC B1 ;  /* 0x0000000000017941 */ /* 0x000fea0003800000 */
.L_x_110:
        /* <DEDUP_REMOVED lines=10> */
.L_x_113:
[----:B------:R-:W-:Y:S05]  /*3ba0*/  BSYNC B1 ;  /* 0x0000000000017941 */ /* 0x000fea0003800000 */
.L_x_112:
        /* <DEDUP_REMOVED lines=10> */
.L_x_115:
[----:B------:R-:W-:Y:S05]  /*3c50*/  BSYNC B1 ;  /* 0x0000000000017941 */ /* 0x000fea0003800000 */
.L_x_114:
        /* <DEDUP_REMOVED lines=9> */
.L_x_117:
[----:B------:R-:W-:Y:S05]  /*3cf0*/  BSYNC B1 ;  /* 0x0000000000017941 */ /* 0x000fea0003800000 */
.L_x_116:
        /* <DEDUP_REMOVED lines=9> */
.L_x_119:
[----:B------:R-:W-:Y:S05]  /*3d90*/  BSYNC B1 ;  /* 0x0000000000017941 */ /* 0x000fea0003800000 */
.L_x_118:
        /* <DEDUP_REMOVED lines=10> */
.L_x_121:
[----:B------:R-:W-:Y:S05]  /*3e40*/  BSYNC B1 ;  /* 0x0000000000017941 */ /* 0x000fea0003800000 */
.L_x_120:
        /* <DEDUP_REMOVED lines=10> */
.L_x_123:
[----:B------:R-:W-:Y:S05]  /*3ef0*/  BSYNC B1 ;  /* 0x0000000000017941 */ /* 0x000fea0003800000 */
.L_x_122:
        /* <DEDUP_REMOVED lines=9> */
.L_x_125:
[----:B------:R-:W-:Y:S05]  /*3f90*/  BSYNC B1 ;  /* 0x0000000000017941 */ /* 0x000fea0003800000 */
.L_x_124:
        /* <DEDUP_REMOVED lines=9> */
.L_x_127:
[----:B------:R-:W-:Y:S05]  /*4030*/  BSYNC B1 ;  /* 0x0000000000017941 */ /* 0x000fea0003800000 */
.L_x_126:
        /* <DEDUP_REMOVED lines=10> */
.L_x_129:
[----:B------:R-:W-:Y:S05]  /*40e0*/  BSYNC B1 ;  /* 0x0000000000017941 */ /* 0x000fea0003800000 */
.L_x_128:
        /* <DEDUP_REMOVED lines=10> */
.L_x_131:
[----:B------:R-:W-:Y:S05]  /*4190*/  BSYNC B1 ;  /* 0x0000000000017941 */ /* 0x000fea0003800000 */
.L_x_130:
        /* <DEDUP_REMOVED lines=9> */
.L_x_133:
[----:B------:R-:W-:Y:S05]  /*4230*/  BSYNC B1 ;  /* 0x0000000000017941 */ /* 0x000fea0003800000 */
.L_x_132:
        /* <DEDUP_REMOVED lines=9> */
.L_x_135:
[----:B------:R-:W-:Y:S05]  /*42d0*/  BSYNC B1 ;  /* 0x0000000000017941 */ /* 0x000fea0003800000 */
.L_x_134:
        /* <DEDUP_REMOVED lines=10> */
.L_x_137:
[----:B------:R-:W-:Y:S05]  /*4380*/  BSYNC B1 ;  /* 0x0000000000017941 */ /* 0x000fea0003800000 */
.L_x_136:
        /* <DEDUP_REMOVED lines=10> */
.L_x_139:
[----:B------:R-:W-:Y:S05]  /*4430*/  BSYNC B1 ;  /* 0x0000000000017941 */ /* 0x000fea0003800000 */
.L_x_138:
        /* <DEDUP_REMOVED lines=9> */
.L_x_141:
[----:B------:R-:W-:Y:S05]  /*44d0*/  BSYNC B1 ;  /* 0x0000000000017941 */ /* 0x000fea0003800000 */
.L_x_140:
        /* <DEDUP_REMOVED lines=9> */
.L_x_143:
[----:B------:R-:W-:Y:S05]  /*4570*/  BSYNC B1 ;  /* 0x0000000000017941 */ /* 0x000fea0003800000 */
.L_x_142:
        /* <DEDUP_REMOVED lines=10> */
.L_x_145:
[----:B------:R-:W-:Y:S05]  /*4620*/  BSYNC B1 ;  /* 0x0000000000017941 */ /* 0x000fea0003800000 */
.L_x_144:
        /* <DEDUP_REMOVED lines=10> */
.L_x_147:
[----:B------:R-:W-:Y:S05]  /*46d0*/  BSYNC B1 ;  /* 0x0000000000017941 */ /* 0x000fea0003800000 */
.L_x_146:
        /* <DEDUP_REMOVED lines=9> */
.L_x_149:
[----:B------:R-:W-:Y:S05]  /*4770*/  BSYNC B1 ;  /* 0x0000000000017941 */ /* 0x000fea0003800000 */
.L_x_148:
        /* <DEDUP_REMOVED lines=9> */
.L_x_151:
[----:B------:R-:W-:Y:S05]  /*4810*/  BSYNC B1 ;  /* 0x0000000000017941 */ /* 0x000fea0003800000 */
.L_x_150:
        /* <DEDUP_REMOVED lines=10> */
.L_x_153:
[----:B------:R-:W-:Y:S05]  /*48c0*/  BSYNC B1 ;  /* 0x0000000000017941 */ /* 0x000fea0003800000 */
.L_x_152:
[----:B0----5:R-:W-:Y:S01]  /*48d0*/  HADD2.F32 R14, -RZ, R24.H0_H0 ;  /* 0x20000018ff0e7230 */ /* 0x021fe20000004100 */
[----:B------:R-:W-:Y:S01]  /*48e0*/  ISETP.GT.AND P0, PT, R4, 0x79, PT ;  /* 0x000000790400780c */ /* 0x000fe20003f04270 */
[----:B------:R-:W-:Y:S01]  /*48f0*/  @P2 IMAD.MOV.U32 R4, RZ, RZ, R10 ;  /* 0x000000ffff042224 */ /* 0x000fe200078e000a */
[----:B------:R-:W-:Y:S02]  /*4900*/  BSSY B1, `(.L_x_154) ;  /* 0x000000a000017945 */ /* 0x000fe40003800000 */
[----:B------:R-:W-:Y:S01]  /*4910*/  FMUL R5, R14, R89 ;  /* 0x000000590e057220 */ /* 0x000fe20000400000 */
[----:B------:R-:W-:-:S03]  /*4920*/  ISETP.GT.AND P3, PT, R3, RZ, P0 ;  /* 0x000000ff0300720c */ /* 0x000fc60000764270 */
[----:B------:R-:W-:-:S05]  /*4930*/  FFMA R5, R84, R88, R5 ;  /* 0x0000005854057223 */ /* 0x000fca0000000005 */
[----:B------:R-:W-:-:S04]  /*4940*/  F2FP.F16.F32.PACK_AB R5, RZ, R5 ;  /* 0x00000005ff05723e */ /* 0x000fc800000000ff */
[----:B------:R-:W-:Y:S01]  /*4950*/  PRMT R14, R5, 0x7610, R14 ;  /* 0x00007610050e7816 */ /* 0x000fe2000000000e */
[----:B------:R-:W-:-:S05]  /*4960*/  @P2 IMAD.MOV.U32 R5, RZ, RZ, R11 ;  /* 0x000000ffff052224 */ /* 0x000fca00078e000b */
[----:B------:R0:W-:Y:S01]  /*4970*/  @P2 STG.E.U16 desc[UR36][R4.64+0xf0], R14 ;  /* 0x0000f00e04002986 */ /* 0x0001e2000c101524 */
[----:B------:R-:W-:Y:S05]  /*4980*/  @!P3 BRA `(.L_x_155) ;  /* 0x000000000004b947 */ /* 0x000fea0003800000 */
[----:B------:R0:W5:Y:S02]  /*4990*/  LDG.E.LTC128B.U16 R24, desc[UR36][R6.64+0xf2] ;  /* 0x0000f22406187981 */ /* 0x000164000c1e1520 */
.L_x_155:
[----:B------:R-:W-:Y:S05]  /*49a0*/  BSYNC B1 ;  /* 0x0000000000017941 */ /* 0x000fea0003800000 */
.L_x_154:
        /* <DEDUP_REMOVED lines=9> */
.L_x_157:
[----:B------:R-:W-:Y:S05]  /*4a40*/  BSYNC B1 ;  /* 0x0000000000017941 */ /* 0x000fea0003800000 */
.L_x_156:
[----:B0----5:R-:W-:Y:S01]  /*4a50*/  HADD2.F32 R4, -RZ, R24.H0_H0 ;  /* 0x20000018ff047230 */ /* 0x021fe20000004100 */
[----:B------:R-:W-:Y:S01]  /*4a60*/  ISETP.GT.AND P0, PT, R3, 0x8, P0 ;  /* 0x000000080300780c */ /* 0x000fe20000704270 */
[----:B------:R-:W-:Y:S03]  /*4a70*/  BSSY B1, `(.L_x_158) ;  /* 0x000000a000017945 */ /* 0x000fe60003800000 */
[----:B------:R-:W-:Y:S01]  /*4a80*/  FMUL R5, R4, R89 ;  /* 0x0000005904057220 */ /* 0x000fe20000400000 */
[----:B------:R-:W-:-:S03]  /*4a90*/  @P1 IMAD.MOV.U32 R4, RZ, RZ, R12 ;  /* 0x000000ffff041224 */ /* 0x000fc600078e000c */
[----:B------:R-:W-:-:S05]  /*4aa0*/  FFMA R5, R86, R88, R5 ;  /* 0x0000005856057223 */ /* 0x000fca0000000005 */
[----:B------:R-:W-:-:S04]  /*4ab0*/  F2FP.F16.F32.PACK_AB R5, RZ, R5 ;  /* 0x00000005ff05723e */ /* 0x000fc800000000ff */
[----:B-1-34-:R-:W-:Y:S01]  /*4ac0*/  PRMT R6, R5, 0x7610, R6 ;  /* 0x0000761005067816 */ /* 0x01afe20000000006 */
[----:B------:R-:W-:-:S05]  /*4ad0*/  @P1 IMAD.MOV.U32 R5, RZ, RZ, R13 ;  /* 0x000000ffff051224 */ /* 0x000fca00078e000d */
[----:B------:R0:W-:Y:S01]  /*4ae0*/  @P1 STG.E.U16 desc[UR36][R4.64+0xf0], R6 ;  /* 0x0000f00604001986 */ /* 0x0001e2000c101524 */
[----:B------:R-:W-:Y:S05]  /*4af0*/  @!P0 BRA `(.L_x_159) ;  /* 0x0000000000048947 */ /* 0x000fea0003800000 */
[----:B------:R1:W5:Y:S02]  /*4b00*/  LDG.E.LTC128B.U16 R24, desc[UR36][R8.64+0xf2] ;  /* 0x0000f22408187981 */ /* 0x000364000c1e1520 */
.L_x_159:
[----:B------:R-:W-:Y:S05]  /*4b10*/  BSYNC B1 ;  /* 0x0000000000017941 */ /* 0x000fea0003800000 */
.L_x_158:
[----:B------:R-:W-:Y:S05]  /*4b20*/  @!P0 BRA `(.L_x_160) ;  /* 0x0000001000e88947 */ /* 0x000fea0003800000 */
[----:B-----5:R-:W-:-:S05]  /*4b30*/  HADD2.F32 R24, -RZ, R24.H0_H0 ;  /* 0x20000018ff187230 */ /* 0x020fca0000004100 */
[----:B------:R-:W-:-:S04]  /*4b40*/  FMUL R24, R24, R89 ;  /* 0x0000005918187220 */ /* 0x000fc80000400000 */
[----:B------:R-:W-:-:S05]  /*4b50*/  FFMA R24, R87, R88, R24 ;  /* 0x0000005857187223 */ /* 0x000fca0000000018 */
[----:B------:R-:W-:-:S05]  /*4b60*/  F2FP.F16.F32.PACK_AB R24, RZ, R24 ;  /* 0x00000018ff18723e */ /* 0x000fca00000000ff */
[----:B------:R3:W-:Y:S01]  /*4b70*/  STG.E.U16 desc[UR36][R12.64+0xf2], R24 ;  /* 0x0000f2180c007986 */ /* 0x0007e2000c101524 */
[----:B------:R-:W-:Y:S05]  /*4b80*/  BRA `(.L_x_160) ;  /* 0x0000001000d07947 */ /* 0x000fea0003800000 */
.L_x_35:
[----:B------:R-:W-:Y:S01]  /*4b90*/  ISETP.GT.AND P0, PT, R4, 0x1, PT ;  /* 0x000000010400780c */ /* 0x000fe20003f04270 */
[----:B------:R-:W-:Y:S01]  /*4ba0*/  ULDC.64 UR4, c[0x0][0x5c0] ;  /* 0x0001700000047ab9 */ /* 0x000fe20000000a00 */
[-C--:B------:R-:W-:Y:S01]  /*4bb0*/  FMUL R24, R24, R88.reuse ;  /* 0x0000005818187220 */ /* 0x080fe20000400000 */
[-C--:B------:R-:W-:Y:S01]  /*4bc0*/  FMUL R25, R25, R88.reuse ;  /* 0x0000005819197220 */ /* 0x080fe20000400000 */
[----:B------:R-:W-:Y:S01]  /*4bd0*/  ISETP.GT.AND P3, PT, R3, RZ, P0 ;  /* 0x000000ff0300720c */ /* 0x000fe20000764270 */
[-C--:B------:R-:W-:Y:S01]  /*4be0*/  FMUL R26, R26, R88.reuse ;  /* 0x000000581a1a7220 */ /* 0x080fe20000400000 */
[----:B------:R-:W-:Y:S01]  /*4bf0*/  LEA R6, P4, R92, UR4, 0x1 ;  /* 0x000000045c067c11 */ /* 0x000fe2000f8808ff */
[----:B------:R-:W-:Y:S01]  /*4c00*/  FMUL R27, R27, R88 ;  /* 0x000000581b1b7220 */ /* 0x000fe20000400000 */
[----:B------:R-:W-:Y:S01]  /*4c10*/  F2FP.F16.F32.PACK_AB R24, RZ, R24 ;  /* 0x00000018ff18723e */ /* 0x000fe200000000ff */
[-C--:B------:R-:W-:Y:S01]  /*4c20*/  FMUL R28, R28, R88.reuse ;  /* 0x000000581c1c7220 */ /* 0x080fe20000400000 */
[----:B------:R-:W-:Y:S01]  /*4c30*/  LEA.HI.X R7, R92, UR5, R107, 0x1, P4 ;  /* 0x000000055c077c11 */ /* 0x000fe2000a0f0c6b */
[-C--:B------:R-:W-:Y:S01]  /*4c40*/  FMUL R29, R29, R88.reuse ;  /* 0x000000581d1d7220 */ /* 0x080fe20000400000 */
[----:B------:R-:W-:Y:S01]  /*4c50*/  F2FP.F16.F32.PACK_AB R25, RZ, R25 ;  /* 0x00000019ff19723e */ /* 0x000fe200000000ff */
[-C--:B------:R-:W-:Y:S01]  /*4c60*/  FMUL R30, R30, R88.reuse ;  /* 0x000000581e1e7220 */ /* 0x080fe20000400000 */
[----:B------:R-:W-:Y:S01]  /*4c70*/  SHF.L.U64.HI R99, R98, 0x4, R99 ;  /* 0x0000000462637819 */ /* 0x000fe20000010263 */
[----:B------:R-:W-:Y:S01]  /*4c80*/  @P1 STG.E.U16 desc[UR36][R6.64], R24 ;  /* 0x0000001806001986 */ /* 0x000fe2000c101524 */
[----:B------:R-:W-:Y:S01]  /*4c90*/  ISETP.GT.AND P1, PT, R4, 0x8, PT ;  /* 0x000000080400780c */ /* 0x000fe20003f24270 */
[----:B------:R-:W-:Y:S01]  /*4ca0*/  FMUL R31, R31, R88 ;  /* 0x000000581f1f7220 */ /* 0x000fe20000400000 */
[C---:B------:R-:W-:Y:S01]  /*4cb0*/  ISETP.GT.AND P4, PT, R3.reuse, 0x8, P0 ;  /* 0x000000080300780c */ /* 0x040fe20000784270 */
[----:B------:R-:W-:Y:S01]  /*4cc0*/  @P3 STG.E.U16 desc[UR36][R6.64+0x2], R25 ;  /* 0x0000021906003986 */ /* 0x000fe2000c101524 */
[----:B------:R-:W-:Y:S01]  /*4cd0*/  LEA R8, P3, R98, R6, 0x4 ;  /* 0x0000000662087211 */ /* 0x000fe200078620ff */
[-C--:B------:R-:W-:Y:S01]  /*4ce0*/  FMUL R32, R32, R88.reuse ;  /* 0x0000005820207220 */ /* 0x080fe20000400000 */
[----:B------:R-:W-:Y:S01]  /*4cf0*/  ISETP.GT.AND P2, PT, R3, 0x8, P2 ;  /* 0x000000080300780c */ /* 0x000fe20001744270 */
[-C--:B------:R-:W-:Y:S01]  /*4d00*/  FMUL R33, R33, R88.reuse ;  /* 0x0000005821217220 */ /* 0x080fe20000400000 */
[----:B------:R-:W-:Y:S01]  /*4d10*/  ISETP.GT.AND P0, PT, R4, 0x9, PT ;  /* 0x000000090400780c */ /* 0x000fe20003f04270 */
[----:B------:R-:W-:Y:S01]  /*4d20*/  IMAD.X R9, R99, 0x1, R7, P3 ;  /* 0x0000000163097824 */ /* 0x000fe200018e0607 */
[C---:B------:R-:W-:Y:S01]  /*4d30*/  ISETP.GT.AND P5, PT, R3.reuse, RZ, P1 ;  /* 0x000000ff0300720c */ /* 0x040fe20000fa4270 */
[-C--:B------:R-:W-:Y:S01]  /*4d40*/  FMUL R34, R34, R88.reuse ;  /* 0x0000005822227220 */ /* 0x080fe20000400000 */
[----:B------:R-:W-:Y:S01]  /*4d50*/  ISETP.GT.AND P3, PT, R3, RZ, P0 ;  /* 0x000000ff0300720c */ /* 0x000fe20000764270 */
[----:B------:R-:W-:Y:S01]  /*4d60*/  FMUL R35, R35, R88 ;  /* 0x0000005823237220 */ /* 0x000fe20000400000 */
[----:B------:R-:W-:Y:S01]  /*4d70*/  F2FP.F16.F32.PACK_AB R26, RZ, R26 ;  /* 0x0000001aff1a723e */ /* 0x000fe200000000ff */
[-C--:B------:R-:W-:Y:S01]  /*4d80*/  FMUL R36, R36, R88.reuse ;  /* 0x0000005824247220 */ /* 0x080fe20000400000 */
[----:B------:R-:W-:Y:S01]  /*4d90*/  F2FP.F16.F32.PACK_AB R27, RZ, R27 ;  /* 0x0000001bff1b723e */ /* 0x000fe200000000ff */
[----:B------:R-:W-:Y:S01]  /*4da0*/  FMUL R37, R37, R88 ;  /* 0x0000005825257220 */ /* 0x000fe20000400000 */
[----:B------:R-:W-:Y:S01]  /*4db0*/  F2FP.F16.F32.PACK_AB R28, RZ, R28 ;  /* 0x0000001cff1c723e */ /* 0x000fe200000000ff */
[----:B------:R-:W-:Y:S01]  /*4dc0*/  @P2 STG.E.U16 desc[UR36][R8.64], R26 ;  /* 0x0000001a08002986 */ /* 0x000fe2000c101524 */
[----:B------:R-:W-:Y:S01]  /*4dd0*/  F2FP.F16.F32.PACK_AB R29, RZ, R29 ;  /* 0x0000001dff1d723e */ /* 0x000fe200000000ff */
[-C--:B------:R-:W-:Y:S01]  /*4de0*/  FMUL R38, R38, R88.reuse ;  /* 0x0000005826267220 */ /* 0x080fe20000400000 */
[----:B------:R-:W-:Y:S01]  /*4df0*/  ISETP.GT.AND P2, PT, R3, 0x8, P1 ;  /* 0x000000080300780c */ /* 0x000fe20000f44270 */
[----:B------:R-:W-:Y:S01]  /*4e00*/  @P4 STG.E.U16 desc[UR36][R8.64+0x2], R27 ;  /* 0x0000021b08004986 */ /* 0x000fe2000c101524 */
[----:B------:R-:W-:Y:S01]  /*4e10*/  ISETP.GT.AND P1, PT, R4, 0x10, PT ;  /* 0x000000100400780c */ /* 0x000fe20003f24270 */
[----:B------:R-:W-:Y:S01]  /*4e20*/  FMUL R39, R39, R88 ;  /* 0x0000005827277220 */ /* 0x000fe20000400000 */
[----:B------:R-:W-:Y:S01]  /*4e30*/  F2FP.F16.F32.PACK_AB R30, RZ, R30 ;  /* 0x0000001eff1e723e */ /* 0x000fe200000000ff */
[----:B------:R-:W-:Y:S01]  /*4e40*/  @P5 STG.E.U16 desc[UR36][R6.64+0x10], R28 ;  /* 0x0000101c06005986 */ /* 0x000fe2000c101524 */
[C---:B------:R-:W-:Y:S01]  /*4e50*/  ISETP.GT.AND P4, PT, R3.reuse, RZ, P1 ;  /* 0x000000ff0300720c */ /* 0x040fe20000f84270 */
[-C--:B------:R-:W-:Y:S01]  /*4e60*/  FMUL R40, R40, R88.reuse ;  /* 0x0000005828287220 */ /* 0x080fe20000400000 */
[----:B------:R-:W-:Y:S01]  /*4e70*/  F2FP.F16.F32.PACK_AB R31, RZ, R31 ;  /* 0x0000001fff1f723e */ /* 0x000fe200000000ff */
[----:B------:R-:W-:Y:S01]  /*4e80*/  @P3 STG.E.U16 desc[UR36][R6.64+0x12], R29 ;  /* 0x0000121d06003986 */ /* 0x000fe2000c101524 */
[----:B------:R-:W-:Y:S01]  /*4e90*/  ISETP.GT.AND P3, PT, R3, 0x8, P0 ;  /* 0x000000080300780c */ /* 0x000fe20000764270 */
[----:B------:R-:W-:Y:S01]  /*4ea0*/  FMUL R41, R41, R88 ;  /* 0x0000005829297220 */ /* 0x000fe20000400000 */
[----:B------:R-:W-:Y:S01]  /*4eb0*/  ISETP.GT.AND P0, PT, R4, 0x11, PT ;  /* 0x000000110400780c */ /* 0x000fe20003f04270 */
[----:B------:R-:W-:Y:S01]  /*4ec0*/  @P2 STG.E.U16 desc[UR36][R8.64+0x10], R30 ;  /* 0x0000101e08002986 */ /* 0x000fe2000c101524 */
[----:B------:R-:W-:Y:S01]  /*4ed0*/  F2FP.F16.F32.PACK_AB R32, RZ, R32 ;  /* 0x00000020ff20723e */ /* 0x000fe200000000ff */
[-C--:B------:R-:W-:Y:S01]  /*4ee0*/  FMUL R42, R42, R88.reuse ;  /* 0x000000582a2a7220 */ /* 0x080fe20000400000 */
[----:B------:R-:W-:Y:S01]  /*4ef0*/  ISETP.GT.AND P5, PT, R3, RZ, P0 ;  /* 0x000000ff0300720c */ /* 0x000fe200007a4270 */
[-C--:B------:R-:W-:Y:S01]  /*4f00*/  FMUL R43, R43, R88.reuse ;  /* 0x000000582b2b7220 */ /* 0x080fe20000400000 */
[----:B------:R-:W-:Y:S01]  /*4f10*/  ISETP.GT.AND P2, PT, R3, 0x8, P1 ;  /* 0x000000080300780c */ /* 0x000fe20000f44270 */
[-C--:B------:R-:W-:Y:S01]  /*4f20*/  FMUL R44, R44, R88.reuse ;  /* 0x000000582c2c7220 */ /* 0x080fe20000400000 */
[----:B------:R-:W-:Y:S01]  /*4f30*/  ISETP.GT.AND P1, PT, R4, 0x18, PT ;  /* 0x000000180400780c */ /* 0x000fe20003f24270 */
[-C--:B------:R-:W-:Y:S01]  /*4f40*/  FMUL R45, R45, R88.reuse ;  /* 0x000000582d2d7220 */ /* 0x080fe20000400000 */
[----:B------:R-:W-:Y:S01]  /*4f50*/  F2FP.F16.F32.PACK_AB R33, RZ, R33 ;  /* 0x00000021ff21723e */ /* 0x000fe200000000ff */
[----:B------:R-:W-:Y:S01]  /*4f60*/  @P3 STG.E.U16 desc[UR36][R8.64+0x12], R31 ;  /* 0x0000121f08003986 */ /* 0x000fe2000c101524 */
[C---:B------:R-:W-:Y:S01]  /*4f70*/  ISETP.GT.AND P3, PT, R3.reuse, 0x8, P0 ;  /* 0x000000080300780c */ /* 0x040fe20000764270 */
[-C--:B------:R-:W-:Y:S01]  /*4f80*/  FMUL R46, R46, R88.reuse ;  /* 0x000000582e2e7220 */ /* 0x080fe20000400000 */
[----:B------:R-:W-:Y:S01]  /*4f90*/  ISETP.GT.AND P0, PT, R4, 0x19, PT ;  /* 0x000000190400780c */ /* 0x000fe20003f04270 */
[----:B------:R-:W-:Y:S01]  /*4fa0*/  @P4 STG.E.U16 desc[UR36][R6.64+0x20], R32 ;  /* 0x0000202006004986 */ /* 0x000fe2000c101524 */
[----:B------:R-:W-:Y:S01]  /*4fb0*/  ISETP.GT.AND P4, PT, R3, RZ, P1 ;  /* 0x000000ff0300720c */ /* 0x000fe20000f84270 */
[----:B------:R-:W-:Y:S01]  /*4fc0*/  FMUL R47, R47, R88 ;  /* 0x000000582f2f7220 */ /* 0x000fe20000400000 */
[----:B------:R-:W-:Y:S01]  /*4fd0*/  F2FP.F16.F32.PACK_AB R34, RZ, R34 ;  /* 0x00000022ff22723e */ /* 0x000fe200000000ff */
[----:B------:R-:W-:Y:S01]  /*4fe0*/  @P5 STG.E.U16 desc[UR36][R6.64+0x22], R33 ;  /* 0x0000222106005986 */ /* 0x000fe2000c101524 */
[----:B------:R-:W-:Y:S01]  /*4ff0*/  ISETP.GT.AND P5, PT, R3, RZ, P0 ;  /* 0x000000ff0300720c */ /* 0x000fe200007a4270 */
[----:B------:R-:W-:Y:S01]  /*5000*/  FMUL R48, R48, R88 ;  /* 0x0000005830307220 */ /* 0x000fe20000400000 */
[----:B------:R-:W-:Y:S01]  /*5010*/  F2FP.F16.F32.PACK_AB R35, RZ, R35 ;  /* 0x00000023ff23723e */ /* 0x000fe200000000ff */
[----:B------:R-:W-:Y:S01]  /*5020*/  @P2 STG.E.U16 desc[UR36][R8.64+0x20], R34 ;  /* 0x0000202208002986 */ /* 0x000fe2000c101524 */
[----:B------:R-:W-:Y:S01]  /*5030*/  F2FP.F16.F32.PACK_AB R36, RZ, R36 ;  /* 0x00000024ff24723e */ /* 0x000fe200000000ff */
[-C--:B------:R-:W-:Y:S01]  /*5040*/  FMUL R49, R49, R88.reuse ;  /* 0x0000005831317220 */ /* 0x080fe20000400000 */
[C---:B------:R-:W-:Y:S01]  /*5050*/  ISETP.GT.AND P2, PT, R3.reuse, 0x8, P1 ;  /* 0x000000080300780c */ /* 0x040fe20000f44270 */
[----:B------:R-:W-:Y:S01]  /*5060*/  @P3 STG.E.U16 desc[UR36][R8.64+0x22], R35 ;  /* 0x0000222308003986 */ /* 0x000fe2000c101524 */
[----:B------:R-:W-:Y:S01]  /*5070*/  ISETP.GT.AND P1, PT, R4, 0x20, PT ;  /* 0x000000200400780c */ /* 0x000fe20003f24270 */
[-C--:B------:R-:W-:Y:S01]  /*5080*/  FMUL R50, R50, R88.reuse ;  /* 0x0000005832327220 */ /* 0x080fe20000400000 */
[----:B------:R-:W-:Y:S01]  /*5090*/  F2FP.F16.F32.PACK_AB R37, RZ, R37 ;  /* 0x00000025ff25723e */ /* 0x000fe200000000ff */
[----:B------:R-:W-:Y:S01]  /*50a0*/  @P4 STG.E.U16 desc[UR36][R6.64+0x30], R36 ;  /* 0x0000302406004986 */ /* 0x000fe2000c101524 */
[----:B------:R-:W-:Y:S01]  /*50b0*/  ISETP.GT.AND P3, PT, R3, 0x8, P0 ;  /* 0x000000080300780c */ /* 0x000fe20000764270 */
[-C--:B------:R-:W-:Y:S01]  /*50c0*/  FMUL R51, R51, R88.reuse ;  /* 0x0000005833337220 */ /* 0x080fe20000400000 */
[----:B------:R-:W-:Y:S01]  /*50d0*/  ISETP.GT.AND P0, PT, R4, 0x21, PT ;  /* 0x000000210400780c */ /* 0x000fe20003f04270 */
[----:B------:R-:W-:Y:S01]  /*50e0*/  @P5 STG.E.U16 desc[UR36][R6.64+0x32], R37 ;  /* 0x0000322506005986 */ /* 0x000fe2000c101524 */
[----:B------:R-:W-:Y:S01]  /*50f0*/  ISETP.GT.AND P4, PT, R3, RZ, P1 ;  /* 0x000000ff0300720c */ /* 0x000fe20000f84270 */
[----:B------:R-:W-:Y:S01]  /*5100*/  FMUL R52, R52, R88 ;  /* 0x0000005834347220 */ /* 0x000fe20000400000 */
[----:B------:R-:W-:Y:S01]  /*5110*/  F2FP.F16.F32.PACK_AB R38, RZ, R38 ;  /* 0x00000026ff26723e */ /* 0x000fe200000000ff */
[-C--:B------:R-:W-:Y:S01]  /*5120*/  FMUL R53, R53, R88.reuse ;  /* 0x0000005835357220 */ /* 0x080fe20000400000 */
        /* <DEDUP_REMOVED lines=113> */
[----:B------:R-:W-:Y:S01]  /*5840*/  FMUL R87, R87, R88 ;  /* 0x0000005857577220 */ /* 0x000fe20000400000 */
[----:B------:R-:W-:Y:S01]  /*5850*/  ISETP.GT.AND P0, PT, R4, 0x51, PT ;  /* 0x000000510400780c */ /* 0x000fe20003f04270 */
[----:B------:R-:W-:Y:S01]  /*5860*/  @P5 STG.E.U16 desc[UR36][R6.64+0x92], R61 ;  /* 0x0000923d06005986 */ /* 0x000fe2000c101524 */
[----:B------:R-:W-:-:S02]  /*5870*/  ISETP.GT.AND P4, PT, R3, RZ, P1 ;  /* 0x000000ff0300720c */ /* 0x000fc40000f84270 */
[----:B------:R-:W-:Y:S02]  /*5880*/  F2FP.F16.F32.PACK_AB R62, RZ, R62 ;  /* 0x0000003eff3e723e */ /* 0x000fe400000000ff */
[C---:B------:R-:W-:Y:S02]  /*5890*/  ISETP.GT.AND P5, PT, R3.reuse, RZ, P0 ;  /* 0x000000ff0300720c */ /* 0x040fe400007a4270 */
[----:B------:R-:W-:Y:S01]  /*58a0*/  F2FP.F16.F32.PACK_AB R63, RZ, R63 ;  /* 0x0000003fff3f723e */ /* 0x000fe200000000ff */
[----:B------:R-:W-:Y:S01]  /*58b0*/  @P2 STG.E.U16 desc[UR36][R8.64+0x90], R62 ;  /* 0x0000903e08002986 */ /* 0x000fe2000c101524 */
[----:B------:R-:W-:Y:S02]  /*58c0*/  F2FP.F16.F32.PACK_AB R64, RZ, R64 ;  /* 0x00000040ff40723e */ /* 0x000fe400000000ff */
[----:B------:R-:W-:Y:S01]  /*58d0*/  ISETP.GT.AND P2, PT, R3, 0x8, P1 ;  /* 0x000000080300780c */ /* 0x000fe20000f44270 */
[----:B------:R-:W-:Y:S01]  /*58e0*/  @P3 STG.E.U16 desc[UR36][R8.64+0x92], R63 ;  /* 0x0000923f08003986 */ /* 0x000fe2000c101524 */
[----:B------:R-:W-:-:S02]  /*58f0*/  ISETP.GT.AND P1, PT, R4, 0x58, PT ;  /* 0x000000580400780c */ /* 0x000fc40003f24270 */
[----:B------:R-:W-:Y:S01]  /*5900*/  F2FP.F16.F32.PACK_AB R65, RZ, R65 ;  /* 0x00000041ff41723e */ /* 0x000fe200000000ff */
[----:B------:R-:W-:Y:S01]  /*5910*/  @P4 STG.E.U16 desc[UR36][R6.64+0xa0], R64 ;  /* 0x0000a04006004986 */ /* 0x000fe2000c101524 */
[C---:B------:R-:W-:Y:S02]  /*5920*/  ISETP.GT.AND P3, PT, R3.reuse, 0x8, P0 ;  /* 0x000000080300780c */ /* 0x040fe40000764270 */
[----:B------:R-:W-:Y:S01]  /*5930*/  ISETP.GT.AND P0, PT, R4, 0x59, PT ;  /* 0x000000590400780c */ /* 0x000fe20003f04270 */
[----:B------:R-:W-:Y:S01]  /*5940*/  @P5 STG.E.U16 desc[UR36][R6.64+0xa2], R65 ;  /* 0x0000a24106005986 */ /* 0x000fe2000c101524 */
[C---:B------:R-:W-:Y:S02]  /*5950*/  ISETP.GT.AND P4, PT, R3.reuse, RZ, P1 ;  /* 0x000000ff0300720c */ /* 0x040fe40000f84270 */
[----:B------:R-:W-:Y:S02]  /*5960*/  F2FP.F16.F32.PACK_AB R66, RZ, R66 ;  /* 0x00000042ff42723e */ /* 0x000fe400000000ff */
[----:B------:R-:W-:-:S02]  /*5970*/  ISETP.GT.AND P5, PT, R3, RZ, P0 ;  /* 0x000000ff0300720c */ /* 0x000fc400007a4270 */
[----:B------:R-:W-:Y:S01]  /*5980*/  F2FP.F16.F32.PACK_AB R67, RZ, R67 ;  /* 0x00000043ff43723e */ /* 0x000fe200000000ff */
[----:B------:R-:W-:Y:S01]  /*5990*/  @P2 STG.E.U16 desc[UR36][R8.64+0xa0], R66 ;  /* 0x0000a04208002986 */ /* 0x000fe2000c101524 */
[----:B------:R-:W-:Y:S02]  /*59a0*/  F2FP.F16.F32.PACK_AB R68, RZ, R68 ;  /* 0x00000044ff44723e */ /* 0x000fe400000000ff */
[C---:B------:R-:W-:Y:S01]  /*59b0*/  ISETP.GT.AND P2, PT, R3.reuse, 0x8, P1 ;  /* 0x000000080300780c */ /* 0x040fe20000f44270 */
[----:B------:R-:W-:Y:S01]  /*59c0*/  @P3 STG.E.U16 desc[UR36][R8.64+0xa2], R67 ;  /* 0x0000a24308003986 */ /* 0x000fe2000c101524 */
[----:B------:R-:W-:Y:S02]  /*59d0*/  ISETP.GT.AND P1, PT, R4, 0x60, PT ;  /* 0x000000600400780c */ /* 0x000fe40003f24270 */
[----:B------:R-:W-:Y:S01]  /*59e0*/  F2FP.F16.F32.PACK_AB R69, RZ, R69 ;  /* 0x00000045ff45723e */ /* 0x000fe200000000ff */
[----:B------:R-:W-:Y:S01]  /*59f0*/  @P4 STG.E.U16 desc[UR36][R6.64+0xb0], R68 ;  /* 0x0000b04406004986 */ /* 0x000fe2000c101524 */
[----:B------:R-:W-:-:S02]  /*5a00*/  ISETP.GT.AND P3, PT, R3, 0x8, P0 ;  /* 0x000000080300780c */ /* 0x000fc40000764270 */
[----:B------:R-:W-:Y:S01]  /*5a10*/  ISETP.GT.AND P0, PT, R4, 0x61, PT ;  /* 0x000000610400780c */ /* 0x000fe20003f04270 */
[----:B------:R-:W-:Y:S01]  /*5a20*/  @P5 STG.E.U16 desc[UR36][R6.64+0xb2], R69 ;  /* 0x0000b24506005986 */ /* 0x000fe2000c101524 */
[C---:B------:R-:W-:Y:S02]  /*5a30*/  ISETP.GT.AND P4, PT, R3.reuse, RZ, P1 ;  /* 0x000000ff0300720c */ /* 0x040fe40000f84270 */
[----:B------:R-:W-:Y:S02]  /*5a40*/  ISETP.GT.AND P5, PT, R3, RZ, P0 ;  /* 0x000000ff0300720c */ /* 0x000fe400007a4270 */
[----:B------:R-:W-:Y:S02]  /*5a50*/  F2FP.F16.F32.PACK_AB R70, RZ, R70 ;  /* 0x00000046ff46723e */ /* 0x000fe400000000ff */
[----:B------:R-:W-:Y:S02]  /*5a60*/  F2FP.F16.F32.PACK_AB R71, RZ, R71 ;  /* 0x00000047ff47723e */ /* 0x000fe400000000ff */
[----:B------:R-:W-:Y:S01]  /*5a70*/  F2FP.F16.F32.PACK_AB R72, RZ, R72 ;  /* 0x00000048ff48723e */ /* 0x000fe200000000ff */
[----:B------:R-:W-:Y:S01]  /*5a80*/  @P2 STG.E.U16 desc[UR36][R8.64+0xb0], R70 ;  /* 0x0000b04608002986 */ /* 0x000fe2000c101524 */
[----:B------:R-:W-:-:S02]  /*5a90*/  F2FP.F16.F32.PACK_AB R73, RZ, R73 ;  /* 0x00000049ff49723e */ /* 0x000fc400000000ff */
[C---:B------:R-:W-:Y:S01]  /*5aa0*/  ISETP.GT.AND P1, PT, R3.reuse, 0x8, P1 ;  /* 0x000000080300780c */ /* 0x040fe20000f24270 */
[----:B------:R-:W-:Y:S01]  /*5ab0*/  @P3 STG.E.U16 desc[UR36][R8.64+0xb2], R71 ;  /* 0x0000b24708003986 */ /* 0x000fe2000c101524 */
[C---:B------:R-:W-:Y:S02]  /*5ac0*/  ISETP.GT.AND P2, PT, R3.reuse, 0x8, P0 ;  /* 0x000000080300780c */ /* 0x040fe40000744270 */
[C---:B------:R-:W-:Y:S01]  /*5ad0*/  ISETP.GT.AND P0, PT, R4.reuse, 0x69, PT ;  /* 0x000000690400780c */ /* 0x040fe20003f04270 */
[----:B------:R-:W-:Y:S01]  /*5ae0*/  @P4 STG.E.U16 desc[UR36][R6.64+0xc0], R72 ;  /* 0x0000c04806004986 */ /* 0x000fe2000c101524 */
[----:B------:R-:W-:Y:S02]  /*5af0*/  ISETP.GT.AND P4, PT, R4, 0x68, PT ;  /* 0x000000680400780c */ /* 0x000fe40003f84270 */
[----:B------:R-:W-:Y:S01]  /*5b00*/  F2FP.F16.F32.PACK_AB R74, RZ, R74 ;  /* 0x0000004aff4a723e */ /* 0x000fe200000000ff */
[----:B------:R-:W-:Y:S01]  /*5b10*/  @P5 STG.E.U16 desc[UR36][R6.64+0xc2], R73 ;  /* 0x0000c24906005986 */ /* 0x000fe2000c101524 */
[----:B------:R-:W-:-:S02]  /*5b20*/  ISETP.GT.AND P5, PT, R3, RZ, P4 ;  /* 0x000000ff0300720c */ /* 0x000fc400027a4270 */
[C---:B------:R-:W-:Y:S01]  /*5b30*/  ISETP.GT.AND P3, PT, R3.reuse, RZ, P0 ;  /* 0x000000ff0300720c */ /* 0x040fe20000764270 */
[----:B------:R-:W-:Y:S01]  /*5b40*/  @P1 STG.E.U16 desc[UR36][R8.64+0xc0], R74 ;  /* 0x0000c04a08001986 */ /* 0x000fe2000c101524 */
[----:B------:R-:W-:Y:S02]  /*5b50*/  F2FP.F16.F32.PACK_AB R75, RZ, R75 ;  /* 0x0000004bff4b723e */ /* 0x000fe400000000ff */
[----:B------:R-:W-:Y:S02]  /*5b60*/  F2FP.F16.F32.PACK_AB R76, RZ, R76 ;  /* 0x0000004cff4c723e */ /* 0x000fe400000000ff */
[C---:B------:R-:W-:Y:S01]  /*5b70*/  ISETP.GT.AND P4, PT, R3.reuse, 0x8, P4 ;  /* 0x000000080300780c */ /* 0x040fe20002784270 */
[----:B------:R-:W-:Y:S01]  /*5b80*/  @P2 STG.E.U16 desc[UR36][R8.64+0xc2], R75 ;  /* 0x0000c24b08002986 */ /* 0x000fe2000c101524 */
[----:B------:R-:W-:Y:S02]  /*5b90*/  F2FP.F16.F32.PACK_AB R77, RZ, R77 ;  /* 0x0000004dff4d723e */ /* 0x000fe400000000ff */
[----:B------:R-:W-:Y:S01]  /*5ba0*/  ISETP.GT.AND P2, PT, R4, 0x71, PT ;  /* 0x000000710400780c */ /* 0x000fe20003f44270 */
[----:B------:R-:W-:Y:S01]  /*5bb0*/  @P5 STG.E.U16 desc[UR36][R6.64+0xd0], R76 ;  /* 0x0000d04c06005986 */ /* 0x000fe2000c101524 */
[----:B------:R-:W-:-:S02]  /*5bc0*/  ISETP.GT.AND P5, PT, R3, 0x8, P0 ;  /* 0x000000080300780c */ /* 0x000fc400007a4270 */
[C---:B------:R-:W-:Y:S01]  /*5bd0*/  ISETP.GT.AND P1, PT, R4.reuse, 0x78, PT ;  /* 0x000000780400780c */ /* 0x040fe20003f24270 */
[----:B------:R-:W-:Y:S01]  /*5be0*/  @P3 STG.E.U16 desc[UR36][R6.64+0xd2], R77 ;  /* 0x0000d24d06003986 */ /* 0x000fe2000c101524 */
[C---:B------:R-:W-:Y:S02]  /*5bf0*/  ISETP.GT.AND P3, PT, R4.reuse, 0x70, PT ;  /* 0x000000700400780c */ /* 0x040fe40003f64270 */
[----:B------:R-:W-:Y:S01]  /*5c00*/  ISETP.GT.AND P0, PT, R4, 0x79, PT ;  /* 0x000000790400780c */ /* 0x000fe20003f04270 */
[----:B------:R-:W-:Y:S01]  /*5c10*/  @P4 IMAD.MOV.U32 R4, RZ, RZ, R8 ;  /* 0x000000ffff044224 */ /* 0x000fe200078e0008 */
[----:B------:R-:W-:Y:S01]  /*5c20*/  F2FP.F16.F32.PACK_AB R78, RZ, R78 ;  /* 0x0000004eff4e723e */ /* 0x000fe200000000ff */
[----:B------:R-:W-:Y:S01]  /*5c30*/  @P4 IMAD.MOV.U32 R5, RZ, RZ, R9 ;  /* 0x000000ffff054224 */ /* 0x000fe200078e0009 */
[----:B------:R-:W-:Y:S02]  /*5c40*/  F2FP.F16.F32.PACK_AB R79, RZ, R79 ;  /* 0x0000004fff4f723e */ /* 0x000fe400000000ff */
[----:B------:R-:W-:-:S02]  /*5c50*/  F2FP.F16.F32.PACK_AB R80, RZ, R80 ;  /* 0x00000050ff50723e */ /* 0x000fc400000000ff */
[----:B------:R0:W-:Y:S01]  /*5c60*/  @P4 STG.E.U16 desc[UR36][R4.64+0xd0], R78 ;  /* 0x0000d04e04004986 */ /* 0x0001e2000c101524 */
[C---:B------:R-:W-:Y:S02]  /*5c70*/  ISETP.GT.AND P4, PT, R3.reuse, RZ, P2 ;  /* 0x000000ff0300720c */ /* 0x040fe40001784270 */
[----:B------:R-:W-:Y:S02]  /*5c80*/  F2FP.F16.F32.PACK_AB R81, RZ, R81 ;  /* 0x00000051ff51723e */ /* 0x000fe400000000ff */
[----:B------:R-:W-:Y:S02]  /*5c90*/  ISETP.GT.AND P2, PT, R3, 0x8, P2 ;  /* 0x000000080300780c */ /* 0x000fe40001744270 */
[----:B------:R-:W-:Y:S02]  /*5ca0*/  F2FP.F16.F32.PACK_AB R82, RZ, R82 ;  /* 0x00000052ff52723e */ /* 0x000fe400000000ff */
[----:B------:R-:W-:Y:S02]  /*5cb0*/  F2FP.F16.F32.PACK_AB R83, RZ, R83 ;  /* 0x00000053ff53723e */ /* 0x000fe400000000ff */
[----:B------:R-:W-:Y:S01]  /*5cc0*/  F2FP.F16.F32.PACK_AB R84, RZ, R84 ;  /* 0x00000054ff54723e */ /* 0x000fe200000000ff */
[----:B0-----:R-:W-:Y:S01]  /*5cd0*/  @P5 IMAD.MOV.U32 R4, RZ, RZ, R8 ;  /* 0x000000ffff045224 */ /* 0x001fe200078e0008 */
[----:B------:R-:W-:Y:S01]  /*5ce0*/  F2FP.F16.F32.PACK_AB R85, RZ, R85 ;  /* 0x00000055ff55723e */ /* 0x000fe200000000ff */
[----:B------:R-:W-:Y:S01]  /*5cf0*/  @P5 IMAD.MOV.U32 R5, RZ, RZ, R9 ;  /* 0x000000ffff055224 */ /* 0x000fe200078e0009 */
[----:B------:R-:W-:-:S02]  /*5d00*/  F2FP.F16.F32.PACK_AB R86, RZ, R86 ;  /* 0x00000056ff56723e */ /* 0x000fc400000000ff */
[----:B------:R-:W-:Y:S02]  /*5d10*/  F2FP.F16.F32.PACK_AB R87, RZ, R87 ;  /* 0x00000057ff57723e */ /* 0x000fe400000000ff */
[----:B------:R0:W-:Y:S01]  /*5d20*/  @P5 STG.E.U16 desc[UR36][R4.64+0xd2], R79 ;  /* 0x0000d24f04005986 */ /* 0x0001e2000c101524 */
[C---:B------:R-:W-:Y:S02]  /*5d30*/  ISETP.GT.AND P5, PT, R3.reuse, RZ, P3 ;  /* 0x000000ff0300720c */ /* 0x040fe40001fa4270 */
[----:B------:R-:W-:-:S11]  /*5d40*/  ISETP.GT.AND P3, PT, R3, 0x8, P3 ;  /* 0x000000080300780c */ /* 0x000fd60001f64270 */
[----:B0-----:R-:W-:Y:S02]  /*5d50*/  @P5 IMAD.MOV.U32 R4, RZ, RZ, R6 ;  /* 0x000000ffff045224 */ /* 0x001fe400078e0006 */
[----:B------:R-:W-:-:S05]  /*5d60*/  @P5 IMAD.MOV.U32 R5, RZ, RZ, R7 ;  /* 0x000000ffff055224 */ /* 0x000fca00078e0007 */
[----:B------:R0:W-:Y:S01]  /*5d70*/  @P5 STG.E.U16 desc[UR36][R4.64+0xe0], R80 ;  /* 0x0000e05004005986 */ /* 0x0001e2000c101524 */
[C---:B------:R-:W-:Y:S02]  /*5d80*/  ISETP.GT.AND P5, PT, R3.reuse, RZ, P0 ;  /* 0x000000ff0300720c */ /* 0x040fe400007a4270 */
[----:B------:R-:W-:Y:S01]  /*5d90*/  ISETP.GT.AND P0, PT, R3, 0x8, P0 ;  /* 0x000000080300780c */ /* 0x000fe20000704270 */
[----:B0-----:R-:W-:Y:S02]  /*5da0*/  @P4 IMAD.MOV.U32 R4, RZ, RZ, R6 ;  /* 0x000000ffff044224 */ /* 0x001fe400078e0006 */
[----:B------:R-:W-:-:S05]  /*5db0*/  @P4 IMAD.MOV.U32 R5, RZ, RZ, R7 ;  /* 0x000000ffff054224 */ /* 0x000fca00078e0007 */
[----:B------:R0:W-:Y:S01]  /*5dc0*/  @P4 STG.E.U16 desc[UR36][R4.64+0xe2], R81 ;  /* 0x0000e25104004986 */ /* 0x0001e2000c101524 */
[C---:B------:R-:W-:Y:S02]  /*5dd0*/  ISETP.GT.AND P4, PT, R3.reuse, RZ, P1 ;  /* 0x000000ff0300720c */ /* 0x040fe40000f84270 */
[----:B------:R-:W-:Y:S01]  /*5de0*/  ISETP.GT.AND P1, PT, R3, 0x8, P1 ;  /* 0x000000080300780c */ /* 0x000fe20000f24270 */
[----:B0-----:R-:W-:Y:S02]  /*5df0*/  @P3 IMAD.MOV.U32 R4, RZ, RZ, R8 ;  /* 0x000000ffff043224 */ /* 0x001fe400078e0008 */
[----:B------:R-:W-:-:S05]  /*5e00*/  @P3 IMAD.MOV.U32 R5, RZ, RZ, R9 ;  /* 0x000000ffff053224 */ /* 0x000fca00078e0009 */
[----:B------:R0:W-:Y:S02]  /*5e10*/  @P3 STG.E.U16 desc[UR36][R4.64+0xe0], R82 ;  /* 0x0000e05204003986 */ /* 0x0001e4000c101524 */
[----:B0-----:R-:W-:Y:S02]  /*5e20*/  @P2 IMAD.MOV.U32 R4, RZ, RZ, R8 ;  /* 0x000000ffff042224 */ /* 0x001fe400078e0008 */
[----:B------:R-:W-:-:S05]  /*5e30*/  @P2 IMAD.MOV.U32 R5, RZ, RZ, R9 ;  /* 0x000000ffff052224 */ /* 0x000fca00078e0009 */
[----:B------:R0:W-:Y:S02]  /*5e40*/  @P2 STG.E.U16 desc[UR36][R4.64+0xe2], R83 ;  /* 0x0000e25304002986 */ /* 0x0001e4000c101524 */
[----:B0-----:R-:W-:Y:S02]  /*5e50*/  @P4 IMAD.MOV.U32 R4, RZ, RZ, R6 ;  /* 0x000000ffff044224 */ /* 0x001fe400078e0006 */
[----:B------:R-:W-:-:S05]  /*5e60*/  @P4 IMAD.MOV.U32 R5, RZ, RZ, R7 ;  /* 0x000000ffff054224 */ /* 0x000fca00078e0007 */
[----:B------:R0:W-:Y:S04]  /*5e70*/  @P4 STG.E.U16 desc[UR36][R4.64+0xf0], R84 ;  /* 0x0000f05404004986 */ /* 0x0001e8000c101524 */
[----:B------:R4:W-:Y:S01]  /*5e80*/  @P5 STG.E.U16 desc[UR36][R6.64+0xf2], R85 ;  /* 0x0000f25506005986 */ /* 0x0009e2000c101524 */
[----:B0-----:R-:W-:Y:S02]  /*5e90*/  @P1 IMAD.MOV.U32 R4, RZ, RZ, R8 ;  /* 0x000000ffff041224 */ /* 0x001fe400078e0008 */
[----:B------:R-:W-:-:S05]  /*5ea0*/  @P1 IMAD.MOV.U32 R5, RZ, RZ, R9 ;  /* 0x000000ffff051224 */ /* 0x000fca00078e0009 */
[----:B------:R4:W-:Y:S04]  /*5eb0*/  @P1 STG.E.U16 desc[UR36][R4.64+0xf0], R86 ;  /* 0x0000f05604001986 */ /* 0x0009e8000c101524 */
[----:B------:R4:W-:Y:S02]  /*5ec0*/  @P0 STG.E.U16 desc[UR36][R8.64+0xf2], R87 ;  /* 0x0000f25708000986 */ /* 0x0009e4000c101524 */
.L_x_160:
[----:B------:R-:W-:Y:S05]  /*5ed0*/  BSYNC B0 ;  /* 0x0000000000007941 */ /* 0x000fea0003800000 */
.L_x_34:
[----:B------:R-:W-:Y:S01]  /*5ee0*/  ULDC UR4, c[0x0][0xc] ;  /* 0x0000030000047ab9 */ /* 0x000fe20000000800 */
[----:B------:R-:W-:Y:S01]  /*5ef0*/  ULDC UR5, c[0x0][0x10] ;  /* 0x0000040000057ab9 */ /* 0x000fe20000000800 */
[----:B------:R-:W0:Y:S01]  /*5f00*/  LDC R3, c[0x0][0x14] ;  /* 0x00000500ff037b82 */ /* 0x000e220000000800 */
[----:B------:R-:W-:Y:S01]  /*5f10*/  UIMAD.WIDE.U32 UR4, UR4, UR5, URZ ;  /* 0x00000005040472a5 */ /* 0x000fe2000f8e003f */
[----:B------:R-:W-:Y:S02]  /*5f20*/  IMAD.MOV.U32 R93, RZ, RZ, -0x1 ;  /* 0xffffffffff5d7424 */ /* 0x000fe400078e00ff */
[----:B------:R-:W-:-:S03]  /*5f30*/  IMAD.MOV.U32 R91, RZ, RZ, -0x1 ;  /* 0xffffffffff5b7424 */ /* 0x000fc600078e00ff */
[----:B0-----:R-:W-:-:S04]  /*5f40*/  IMAD.WIDE.U32 R16, R3, UR4, R16 ;  /* 0x0000000403107c25 */ /* 0x001fc8000f8e0010 */
[----:B------:R-:W-:Y:S01]  /*5f50*/  IMAD R3, R3, UR5, RZ ;  /* 0x0000000503037c24 */ /* 0x000fe2000f8e02ff */
[----:B------:R-:W-:Y:S02]  /*5f60*/  ULDC.64 UR4, c[0x0][0x650] ;  /* 0x0001940000047ab9 */ /* 0x000fe40000000a00 */
[----:B------:R-:W-:Y:S01]  /*5f70*/  ISETP.GE.U32.AND P0, PT, R16, UR4, PT ;  /* 0x0000000410007c0c */ /* 0x000fe2000bf06070 */
[--C-:B------:R-:W-:Y:S01]  /*5f80*/  IMAD.IADD R17, R17, 0x1, R3.reuse ;  /* 0x0000000111117824 */ /* 0x100fe200078e0203 */
[----:B------:R-:W-:-:S04]  /*5f90*/  PRMT R3, RZ, 0x7610, R3 ;  /* 0x00007610ff037816 */ /* 0x000fc80000000003 */
[----:B------:R-:W-:-:S13]  /*5fa0*/  ISETP.GE.U32.AND.EX P0, PT, R17, UR5, PT, P0 ;  /* 0x0000000511007c0c */ /* 0x000fda000bf06100 */
[----:B------:R-:W-:Y:S05]  /*5fb0*/  @P0 BRA `(.L_x_161) ;  /* 0x0000000400640947 */ /* 0x000fea0003800000 */
[----:B---3--:R-:W0:Y:S01]  /*5fc0*/  S2R R12, SR_CTAID.X ;  /* 0x00000000000c7919 */ /* 0x008e220000002500 */
[----:B------:R-:W3:Y:S01]  /*5fd0*/  LDC.64 R10, c[0x0][0x628] ;  /* 0x00018a00ff0a7b82 */ /* 0x000ee20000000a00 */
[----:B------:R-:W-:Y:S01]  /*5fe0*/  ULDC UR4, c[0x0][0x150] ;  /* 0x0000540000047ab9 */ /* 0x000fe20000000800 */
[----:B-12-4-:R-:W-:Y:S01]  /*5ff0*/  IMAD.MOV.U32 R8, RZ, RZ, R16 ;  /* 0x000000ffff087224 */ /* 0x016fe200078e0010 */
[----:B-----5:R-:W1:Y:S01]  /*6000*/  S2R R24, SR_CTAID.Y ;  /* 0x0000000000187919 */ /* 0x020e620000002600 */
[----:B------:R-:W-:-:S04]  /*6010*/  IMAD.MOV.U32 R9, RZ, RZ, R17 ;  /* 0x000000ffff097224 */ /* 0x000fc800078e0011 */
[----:B------:R-:W2:Y:S08]  /*6020*/  LDC R21, c[0x0][0x144] ;  /* 0x00005100ff157b82 */ /* 0x000eb00000000800 */
[----:B------:R-:W4:Y:S08]  /*6030*/  LDC R0, c[0x0][0x630] ;  /* 0x00018c00ff007b82 */ /* 0x000f300000000800 */
[----:B------:R-:W1:Y:S01]  /*6040*/  LDC.64 R14, c[0x0][0x620] ;  /* 0x00018800ff0e7b82 */ /* 0x000e620000000a00 */
[----:B---3--:R-:W-:-:S04]  /*6050*/  ISETP.NE.U32.AND P0, PT, R10, RZ, PT ;  /* 0x000000ff0a00720c */ /* 0x008fc80003f05070 */
[----:B------:R-:W-:Y:S02]  /*6060*/  ISETP.NE.AND.EX P0, PT, R11, RZ, PT, P0 ;  /* 0x000000ff0b00720c */ /* 0x000fe40003f05300 */
[----:B0-----:R-:W-:-:S05]  /*6070*/  I2FP.F32.U32 R3, R12 ;  /* 0x0000000c00037245 */ /* 0x001fca0000201000 */
[----:B------:R-:W-:-:S04]  /*6080*/  FMUL R3, R3, UR4 ;  /* 0x0000000403037c20 */ /* 0x000fc80008400000 */
[----:B------:R0:W3:Y:S02]  /*6090*/  F2I.U32.TRUNC.NTZ R20, R3 ;  /* 0x0000000300147305 */ /* 0x0000e4000020f000 */
[----:B--2-4-:R-:W-:Y:S05]  /*60a0*/  @!P0 BRA `(.L_x_162) ;  /* 0x0000000000288947 */ /* 0x014fea0003800000 */
[----:B0-----:R-:W0:Y:S02]  /*60b0*/  LDC R3, c[0x0][0x634] ;  /* 0x00018d00ff037b82 */ /* 0x001e240000000800 */
        /* <DEDUP_REMOVED lines=9> */
.L_x_162:
[----:B------:R-:W2:Y:S01]  /*6150*/  LDC.64 R28, c[0x0][0x640] ;  /* 0x00019000ff1c7b82 */ /* 0x000ea20000000a00 */
[-CC-:B------:R-:W-:Y:S01]  /*6160*/  SHF.R.U64 R91, R8, R0.reuse, R9.reuse ;  /* 0x00000000085b7219 */ /* 0x180fe20000001209 */
[----:B---3--:R-:W-:Y:S01]  /*6170*/  IMAD.MOV R20, RZ, RZ, -R20 ;  /* 0x000000ffff147224 */ /* 0x008fe200078e0a14 */
[----:B------:R-:W-:Y:S01]  /*6180*/  SHF.R.U32.HI R0, RZ, R0, R9 ;  /* 0x00000000ff007219 */ /* 0x000fe20000011609 */
[----:B------:R-:W-:Y:S01]  /*6190*/  ULDC UR4, c[0x0][0x154] ;  /* 0x0000550000047ab9 */ /* 0x000fe20000000800 */
[----:B0-----:R-:W-:Y:S01]  /*61a0*/  IADD3 R3, P0, RZ, -R91, RZ ;  /* 0x8000005bff037210 */ /* 0x001fe20007f1e0ff */
[----:B------:R-:W-:Y:S02]  /*61b0*/  IMAD R21, R21, R20, R12 ;  /* 0x0000001415157224 */ /* 0x000fe400078e020c */
[----:B------:R-:W0:Y:S01]  /*61c0*/  LDC R6, c[0x0][0x618] ;  /* 0x00018600ff067b82 */ /* 0x000e220000000800 */
[----:B------:R-:W-:Y:S02]  /*61d0*/  IMAD.MOV.U32 R7, RZ, RZ, 0x1 ;  /* 0x00000001ff077424 */ /* 0x000fe400078e00ff */
[----:B------:R-:W-:-:S04]  /*61e0*/  IMAD.X R5, RZ, RZ, ~R0, P0 ;  /* 0x000000ffff057224 */ /* 0x000fc800000e0e00 */
[-C--:B-1----:R-:W-:Y:S01]  /*61f0*/  IMAD R0, R5, R14.reuse, RZ ;  /* 0x0000000e05007224 */ /* 0x082fe200078e02ff */
[----:B------:R-:W1:Y:S01]  /*6200*/  LDC R8, c[0x0][0x608] ;  /* 0x00018200ff087b82 */ /* 0x000e620000000800 */
[----:B------:R-:W-:-:S04]  /*6210*/  IMAD.WIDE.U32 R4, R3, R14, R16 ;  /* 0x0000000e03047225 */ /* 0x000fc800078e0010 */
[----:B------:R-:W-:Y:S01]  /*6220*/  IMAD R3, R3, R15, R0 ;  /* 0x0000000f03037224 */ /* 0x000fe200078e0200 */
[----:B------:R-:W-:Y:S02]  /*6230*/  I2FP.F32.U32 R0, R24 ;  /* 0x0000001800007245 */ /* 0x000fe40000201000 */
[----:B------:R-:W3:Y:S01]  /*6240*/  LDC R26, c[0x0][0x658] ;  /* 0x00019600ff1a7b82 */ /* 0x000ee20000000800 */
[----:B------:R-:W-:Y:S01]  /*6250*/  IMAD.IADD R3, R5, 0x1, R3 ;  /* 0x0000000105037824 */ /* 0x000fe200078e0203 */
[----:B--2---:R-:W-:Y:S01]  /*6260*/  ISETP.NE.U32.AND P0, PT, R28, RZ, PT ;  /* 0x000000ff1c00720c */ /* 0x004fe20003f05070 */
[----:B------:R-:W-:Y:S01]  /*6270*/  FMUL R0, R0, UR4 ;  /* 0x0000000400007c20 */ /* 0x000fe20008400000 */
[----:B------:R-:W-:Y:S02]  /*6280*/  IMAD.MOV.U32 R5, RZ, RZ, -0x1 ;  /* 0xffffffffff057424 */ /* 0x000fe400078e00ff */
[----:B------:R-:W-:Y:S01]  /*6290*/  ISETP.NE.AND.EX P0, PT, R29, RZ, PT, P0 ;  /* 0x000000ff1d00720c */ /* 0x000fe20003f05300 */
[----:B------:R2:W4:Y:S01]  /*62a0*/  F2I.U32.TRUNC.NTZ R13, R0 ;  /* 0x00000000000d7305 */ /* 0x000522000020f000 */
[----:B------:R-:W2:Y:S01]  /*62b0*/  LDC R15, c[0x0][0x148] ;  /* 0x00005200ff0f7b82 */ /* 0x000ea20000000800 */
[----:B0-----:R-:W-:-:S02]  /*62c0*/  SHF.R.U64 R12, R4, R6, R3 ;  /* 0x00000006040c7219 */ /* 0x001fc40000001203 */
[----:B------:R-:W-:-:S05]  /*62d0*/  SHF.R.U32.HI R3, RZ, R6, R3 ;  /* 0x00000006ff037219 */ /* 0x000fca0000011603 */
[----:B------:R-:W0:Y:S01]  /*62e0*/  LDC R20, c[0x0][0x600] ;  /* 0x00018000ff147b82 */ /* 0x000e220000000800 */
[-CC-:B-1----:R-:W-:Y:S02]  /*62f0*/  SHF.R.U64 R10, R12, R8.reuse, R3.reuse ;  /* 0x000000080c0a7219 */ /* 0x182fe40000001203 */
[----:B------:R-:W-:-:S05]  /*6300*/  SHF.R.U32.HI R3, RZ, R8, R3 ;  /* 0x00000008ff037219 */ /* 0x000fca0000011603 */
[----:B------:R-:W1:Y:S01]  /*6310*/  LDC R27, c[0x0][0x648] ;  /* 0x00019200ff1b7b82 */ /* 0x000e620000000800 */
[-C--:B---3--:R-:W-:Y:S02]  /*6320*/  SHF.L.U32 R4, R5, R26.reuse, RZ ;  /* 0x0000001a05047219 */ /* 0x088fe400000006ff */
[-CC-:B------:R-:W-:Y:S02]  /*6330*/  SHF.R.U64 R14, R10, R26.reuse, R3.reuse ;  /* 0x0000001a0a0e7219 */ /* 0x180fe40000001203 */
[----:B------:R-:W-:Y:S02]  /*6340*/  SHF.R.U32.HI R5, RZ, R26, R3 ;  /* 0x0000001aff057219 */ /* 0x000fe40000011603 */
[----:B------:R-:W-:Y:S01]  /*6350*/  LOP3.LUT R25, RZ, R4, RZ, 0x33, !PT ;  /* 0x00000004ff197212 */ /* 0x000fe200078e33ff */
[----:B------:R-:W3:Y:S01]  /*6360*/  LDC R30, c[0x0][0x638] ;  /* 0x00018e00ff1e7b82 */ /* 0x000ee20000000800 */
[----:B------:R-:W-:Y:S01]  /*6370*/  SHF.L.U32 R26, R7, R26, RZ ;  /* 0x0000001a071a7219 */ /* 0x000fe200000006ff */
[----:B------:R-:W-:-:S06]  /*6380*/  IMAD.MOV.U32 R4, RZ, RZ, R14 ;  /* 0x000000ffff047224 */ /* 0x000fcc00078e000e */
[----:B------:R-:W0:Y:S01]  /*6390*/  LDC R31, c[0x0][0x610] ;  /* 0x00018400ff1f7b82 */ /* 0x000e220000000800 */
[----:B----4-:R-:W-:Y:S05]  /*63a0*/  @!P0 BRA `(.L_x_163) ;  /* 0x0000000000288947 */ /* 0x010fea0003800000 */
        /* <DEDUP_REMOVED lines=10> */
.L_x_163:
[----:B------:R-:W-:Y:S01]  /*6450*/  ISETP.NE.AND P0, PT, R2, 0x1, PT ;  /* 0x000000010200780c */ /* 0x000fe20003f05270 */
[----:B0-----:R-:W-:Y:S01]  /*6460*/  VIADD R7, R20, 0xffffffff ;  /* 0xffffffff14077836 */ /* 0x001fe20000000000 */
[----:B-12---:R-:W-:Y:S01]  /*6470*/  SHF.R.U64 R0, R4, R27, R5 ;  /* 0x0000001b04007219 */ /* 0x006fe20000001205 */
[----:B------:R-:W-:Y:S01]  /*6480*/  IMAD.MOV R13, RZ, RZ, -R13 ;  /* 0x000000ffff0d7224 */ /* 0x000fe200078e0a0d */
[----:B------:R-:W-:Y:S01]  /*6490*/  LOP3.LUT R5, R10, R25, RZ, 0xc0, !PT ;  /* 0x000000190a057212 */ /* 0x000fe200078ec0ff */
[----:B------:R-:W-:Y:S01]  /*64a0*/  IMAD.MOV.U32 R4, RZ, RZ, 0x1 ;  /* 0x00000001ff047424 */ /* 0x000fe200078e00ff */
[----:B------:R-:W-:Y:S01]  /*64b0*/  LOP3.LUT R12, R12, R7, RZ, 0xc0, !PT ;  /* 0x000000070c0c7212 */ /* 0x000fe200078ec0ff */
[----:B------:R-:W-:Y:S02]  /*64c0*/  IMAD.MOV R3, RZ, RZ, -R0 ;  /* 0x000000ffff037224 */ /* 0x000fe400078e0a00 */
[----:B------:R-:W-:Y:S02]  /*64d0*/  IMAD R0, R26, R0, R5 ;  /* 0x000000001a007224 */ /* 0x000fe400078e0205 */
[----:B---3--:R-:W-:-:S02]  /*64e0*/  IMAD R3, R3, R30, R14 ;  /* 0x0000001e03037224 */ /* 0x008fc400078e020e */
[----:B------:R-:W-:Y:S02]  /*64f0*/  @P0 IMAD R21, R15, R13, R24 ;  /* 0x0000000d0f150224 */ /* 0x000fe400078e0218 */
[----:B------:R-:W-:Y:S01]  /*6500*/  IMAD R5, R3, R20, R12 ;  /* 0x0000001403057224 */ /* 0x000fe200078e020c */
[----:B------:R-:W-:Y:S01]  /*6510*/  PRMT R3, R4, 0x7610, R3 ;  /* 0x0000761004037816 */ /* 0x000fe20000000003 */
[----:B------:R-:W-:-:S05]  /*6520*/  IMAD R0, R0, R31, R21 ;  /* 0x0000001f00007224 */ /* 0x000fca00078e0215 */
[----:B------:R-:W-:Y:S02]  /*6530*/  SEL R93, R5, R0, !P0 ;  /* 0x00000000055d7207 */ /* 0x000fe40004000000 */
[----:B------:R-:W-:-:S07]  /*6540*/  SEL R0, R0, R5, !P0 ;  /* 0x0000000500007207 */ /* 0x000fce0004000000 */
.L_x_161:
[----:B------:R-:W-:Y:S01]  /*6550*/  LOP3.LUT P0, RZ, R3, 0xff, RZ, 0xc0, !PT ;  /* 0x000000ff03ff7812 */ /* 0x000fe2000780c0ff */
[----:B------:R-:W-:-:S12]  /*6560*/  IMAD.MOV.U32 R92, RZ, RZ, R0 ;  /* 0x000000ffff5c7224 */ /* 0x000fd800078e0000 */
[----:B------:R-:W-:Y:S05]  /*6570*/  @P0 BRA `(.L_x_164) ;  /* 0xffffffac00140947 */ /* 0x000fea000383ffff */
[----:B------:R-:W-:Y:S05]  /*6580*/  EXIT ;  /* 0x000000000000794d */ /* 0x000fea0003800000 */
.L_x_7:
[----:B0-----:R-:W-:Y:S01]  /*6590*/  ULDC.64 UR4, c[0x0][0x650] ;  /* 0x0001940000047ab9 */ /* 0x001fe20000000a00 */
        /* <DEDUP_REMOVED lines=25> */
.L_x_166:
[----:B------:R-:W0:Y:S01]  /*6730*/  LDC.64 R28, c[0x0][0x640] ;  /* 0x00019000ff1c7b82 */ /* 0x000e220000000a00 */
[-CC-:B------:R-:W-:Y:S01]  /*6740*/  SHF.R.U64 R22, R12, R6.reuse, R13.reuse ;  /* 0x000000060c167219 */ /* 0x180fe2000000120d */
[----:B------:R-:W-:Y:S01]  /*6750*/  IMAD.MOV.U32 R30, RZ, RZ, 0x1 ;  /* 0x00000001ff1e7424 */ /* 0x000fe200078e00ff */
[----:B------:R-:W-:Y:S02]  /*6760*/  SHF.R.U32.HI R6, RZ, R6, R13 ;  /* 0x00000006ff067219 */ /* 0x000fe4000001160d */
        /* <DEDUP_REMOVED lines=8> */
[----:B------:R-:W-:Y:S01]  /*67f0*/  IMAD.IADD R9, R9, 0x1, R11 ;  /* 0x0000000109097824 */ /* 0x000fe200078e020b */
[----:B0-----:R-:W-:-:S04]  /*6800*/  ISETP.NE.U32.AND P0, PT, R28, RZ, PT ;  /* 0x000000ff1c00720c */ /* 0x001fc80003f05070 */
[----:B------:R-:W-:Y:S02]  /*6810*/  ISETP.NE.AND.EX P0, PT, R29, RZ, PT, P0 ;  /* 0x000000ff1d00720c */ /* 0x000fe40003f05300 */
[----:B------:R-:W0:Y:S01]  /*6820*/  LDC R20, c[0x0][0x600] ;  /* 0x00018000ff147b82 */ /* 0x000e220000000800 */
[-CC-:B-1----:R-:W-:Y:S01]  /*6830*/  SHF.R.U64 R14, R8, R10.reuse, R9.reuse ;  /* 0x0000000a080e7219 */ /* 0x182fe20000001209 */
[----:B------:R-:W-:Y:S01]  /*6840*/  IMAD.MOV.U32 R8, RZ, RZ, -0x1 ;  /* 0xffffffffff087424 */ /* 0x000fe200078e00ff */
[----:B------:R-:W-:-:S05]  /*6850*/  SHF.R.U32.HI R9, RZ, R10, R9 ;  /* 0x0000000aff097219 */ /* 0x000fca0000011609 */
[----:B------:R-:W1:Y:S01]  /*6860*/  LDC R24, c[0x0][0x648] ;  /* 0x00019200ff187b82 */ /* 0x000e620000000800 */
[-CC-:B--2---:R-:W-:Y:S02]  /*6870*/  SHF.R.U64 R23, R14, R12.reuse, R9.reuse ;  /* 0x0000000c0e177219 */ /* 0x184fe40000001209 */
[----:B------:R-:W-:-:S05]  /*6880*/  SHF.R.U32.HI R6, RZ, R12, R9 ;  /* 0x0000000cff067219 */ /* 0x000fca0000011609 */
[----:B------:R-:W2:Y:S01]  /*6890*/  LDC R26, c[0x0][0x638] ;  /* 0x00018e00ff1a7b82 */ /* 0x000ea20000000800 */
[-C--:B---3--:R-:W-:Y:S02]  /*68a0*/  SHF.L.U32 R8, R8, R27.reuse, RZ ;  /* 0x0000001b08087219 */ /* 0x088fe400000006ff */
[-CC-:B------:R-:W-:Y:S02]  /*68b0*/  SHF.R.U64 R25, R23, R27.reuse, R6.reuse ;  /* 0x0000001b17197219 */ /* 0x180fe40000001206 */
[----:B------:R-:W-:Y:S02]  /*68c0*/  LOP3.LUT R32, RZ, R8, RZ, 0x33, !PT ;  /* 0x00000008ff207212 */ /* 0x000fe400078e33ff */
[----:B------:R-:W-:Y:S01]  /*68d0*/  SHF.R.U32.HI R9, RZ, R27, R6 ;  /* 0x0000001bff097219 */ /* 0x000fe20000011606 */
[----:B------:R-:W3:Y:S01]  /*68e0*/  LDC R31, c[0x0][0x610] ;  /* 0x00018400ff1f7b82 */ /* 0x000ee20000000800 */
[----:B------:R-:W-:Y:S01]  /*68f0*/  IMAD.MOV.U32 R8, RZ, RZ, R25 ;  /* 0x000000ffff087224 */ /* 0x000fe200078e0019 */
[----:B------:R-:W-:Y:S06]  /*6900*/  @!P0 BRA `(.L_x_167) ;  /* 0x0000000000288947 */ /* 0x000fec0003800000 */
        /* <DEDUP_REMOVED lines=10> */
.L_x_167:
[----:B------:R-:W-:Y:S01]  /*69b0*/  ISETP.NE.AND P0, PT, R2, 0x1, PT ;  /* 0x000000010200780c */ /* 0x000fe20003f05270 */
[----:B------:R-:W-:Y:S01]  /*69c0*/  IMAD.MOV.U32 R13, RZ, RZ, R22 ;  /* 0x000000ffff0d7224 */ /* 0x000fe200078e0016 */
[----:B-1----:R-:W-:Y:S01]  /*69d0*/  SHF.R.U64 R6, R8, R24, R9 ;  /* 0x0000001808067219 */ /* 0x002fe20000001209 */
[----:B0-----:R-:W-:Y:S01]  /*69e0*/  VIADD R9, R20, 0xffffffff ;  /* 0xffffffff14097836 */ /* 0x001fe20000000000 */
[----:B------:R-:W-:Y:S02]  /*69f0*/  SHF.L.U32 R30, R30, R27, RZ ;  /* 0x0000001b1e1e7219 */ /* 0x000fe400000006ff */
[----:B------:R-:W-:Y:S01]  /*6a00*/  LOP3.LUT R5, R23, R32, RZ, 0xc0, !PT ;  /* 0x0000002017057212 */ /* 0x000fe200078ec0ff */
[----:B------:R-:W-:-:S04]  /*6a10*/  IMAD.MOV R8, RZ, RZ, -R6 ;  /* 0x000000ffff087224 */ /* 0x000fc800078e0a06 */
[----:B------:R-:W-:Y:S01]  /*6a20*/  IMAD R6, R30, R6, R5 ;  /* 0x000000061e067224 */ /* 0x000fe200078e0205 */
[----:B------:R-:W-:Y:S01]  /*6a30*/  LOP3.LUT R5, R14, R9, RZ, 0xc0, !PT ;  /* 0x000000090e057212 */ /* 0x000fe200078ec0ff */
[----:B------:R-:W-:Y:S02]  /*6a40*/  @P0 IMAD R3, R7, R21, R4 ;  /* 0x0000001507030224 */ /* 0x000fe400078e0204 */
[----:B--2---:R-:W-:Y:S02]  /*6a50*/  IMAD R4, R8, R26, R25 ;  /* 0x0000001a08047224 */ /* 0x004fe400078e0219 */
[----:B---3--:R-:W-:Y:S02]  /*6a60*/  IMAD R3, R6, R31, R3 ;  /* 0x0000001f06037224 */ /* 0x008fe400078e0203 */
[----:B------:R-:W-:Y:S02]  /*6a70*/  IMAD R4, R4, R20, R5 ;  /* 0x0000001404047224 */ /* 0x000fe400078e0205 */
[----:B------:R-:W-:-:S03]  /*6a80*/  IMAD.MOV.U32 R6, RZ, RZ, 0x1 ;  /* 0x00000001ff067424 */ /* 0x000fc600078e00ff */
[----:B------:R-:W-:Y:S02]  /*6a90*/  SEL R20, R4, R3, !P0 ;  /* 0x0000000304147207 */ /* 0x000fe40004000000 */
[----:B------:R-:W-:-:S07]  /*6aa0*/  SEL R11, R3, R4, !P0 ;  /* 0x00000004030b7207 */ /* 0x000fce0004000000 */
.L_x_165:
[----:B------:R-:W-:-:S08]  /*6ab0*/  NOP ;  /* 0x0000000000007918 */ /* 0x000fd00000000000 */
[----:B------:R-:W0:-:S00]  /*6ac0*/  USETMAXREG.DEALLOC.CTAPOOL 0x28 ;  /* 0x00000028000079c8 */ /* 0x000e0000080e0500 */
[----:B0-----:R-:W-:-:S13]  /*6ad0*/  ISETP.NE.AND P0, PT, R0, RZ, PT ;  /* 0x000000ff0000720c */ /* 0x001fda0003f05270 */
[----:B------:R-:W-:Y:S05]  /*6ae0*/  @P0 EXIT ;  /* 0x000000000000094d */ /* 0x000fea0003800000 */
[----:B------:R-:W-:Y:S01]  /*6af0*/  LOP3.LUT P0, RZ, R6, 0xff, RZ, 0xc0, !PT ;  /* 0x000000ff06ff7812 */ /* 0x000fe2000780c0ff */
[----:B------:R-:W-:Y:S02]  /*6b00*/  IMAD.MOV.U32 R0, RZ, RZ, 0x1 ;  /* 0x00000001ff007424 */ /* 0x000fe400078e00ff */
[----:B------:R-:W-:-:S10]  /*6b10*/  IMAD.MOV.U32 R12, RZ, RZ, RZ ;  /* 0x000000ffff0c7224 */ /* 0x000fd400078e00ff */
[----:B------:R-:W-:Y:S05]  /*6b20*/  @!P0 BRA `(.L_x_168) ;  /* 0x0000000c007c8947 */ /* 0x000fea0003800000 */
[----:B------:R-:W0:Y:S01]  /*6b30*/  LDC R0, c[0x0][0x28c] ;  /* 0x0000a300ff007b82 */ /* 0x000e220000000800 */
[----:B------:R-:W-:Y:S01]  /*6b40*/  UMOV UR14, 0x1 ;  /* 0x00000001000e7882 */ /* 0x000fe20000000000 */
[----:B------:R-:W-:Y:S01]  /*6b50*/  ULDC UR9, c[0x0][0xc] ;  /* 0x0000030000097ab9 */ /* 0x000fe20000000800 */
[----:B------:R-:W-:Y:S01]  /*6b60*/  ULDC UR12, c[0x0][0x10] ;  /* 0x00000400000c7ab9 */ /* 0x000fe20000000800 */
[----:B------:R-:W-:Y:S01]  /*6b70*/  ULDC UR5, c[0x0][0x658] ;  /* 0x0001960000057ab9 */ /* 0x000fe20000000800 */
[----:B------:R-:W-:Y:S01]  /*6b80*/  UMOV UR7, 0xffffffff ;  /* 0xffffffff00077882 */ /* 0x000fe20000000000 */
[----:B------:R-:W-:Y:S01]  /*6b90*/  BSSY B0, `(.L_x_168) ;  /* 0x00000d8000007945 */ /* 0x000fe20003800000 */
[----:B------:R-:W-:Y:S01]  /*6ba0*/  USHF.L.U32 UR7, UR7, UR5, URZ ;  /* 0x0000000507077299 */ /* 0x000fe2000800063f */
[----:B------:R-:W1:Y:S01]  /*6bb0*/  S2UR UR8, SR_CgaCtaId ;  /* 0x00000000000879c3 */ /* 0x000e620000008800 */
[----:B------:R-:W-:Y:S01]  /*6bc0*/  USHF.L.U32 UR5, UR14, UR5, URZ ;  /* 0x000000050e057299 */ /* 0x000fe2000800063f */
[----:B------:R-:W-:Y:S01]  /*6bd0*/  IMAD.MOV.U32 R10, RZ, RZ, 0x1 ;  /* 0x00000001ff0a7424 */ /* 0x000fe200078e00ff */
[----:B------:R-:W-:Y:S01]  /*6be0*/  LOP3.LUT R9, R19, 0x2, RZ, 0xfc, !PT ;  /* 0x0000000213097812 */ /* 0x000fe200078efcff */
[----:B------:R-:W-:Y:S01]  /*6bf0*/  IMAD.MOV.U32 R12, RZ, RZ, RZ ;  /* 0x000000ffff0c7224 */ /* 0x000fe200078e00ff */
[----:B------:R-:W-:Y:S01]  /*6c00*/  ULDC UR4, c[0x0][0x600] ;  /* 0x0001800000047ab9 */ /* 0x000fe20000000800 */
[----:B------:R-:W-:Y:S01]  /*6c10*/  UMOV UR15, 0x5 ;  /* 0x00000005000f7882 */ /* 0x000fe20000000000 */
[----:B------:R-:W-:-:S02]  /*6c20*/  UIADD3 UR4, UR4, -0x1, URZ ;  /* 0xffffffff04047890 */ /* 0x000fc4000fffe03f */
[----:B------:R-:W-:Y:S01]  /*6c30*/  ULOP3.LUT UR7, URZ, UR7, URZ, 0x33, !UPT ;  /* 0x000000073f077292 */ /* 0x000fe2000f8e333f */
[----:B------:R-:W-:Y:S01]  /*6c40*/  ULDC.64 UR28, c[0x0][0x198] ;  /* 0x00006600001c7ab9 */ /* 0x000fe20000000a00 */
[----:B0-----:R-:W-:-:S05]  /*6c50*/  VIADD R0, R0, 0x1f ;  /* 0x0000001f00007836 */ /* 0x001fca0000000000 */
[----:B------:R-:W-:Y:S01]  /*6c60*/  SHF.R.S32.HI R3, RZ, 0x1f, R0 ;  /* 0x0000001fff037819 */ /* 0x000fe20000011400 */
[----:B-1----:R-:W-:-:S03]  /*6c70*/  ULOP3.LUT UR10, UR8, 0x1, URZ, 0xc0, !UPT ;  /* 0x00000001080a7892 */ /* 0x002fc6000f8ec03f */
[----:B------:R-:W-:Y:S01]  /*6c80*/  LEA.HI R3, R3, R0, RZ, 0x5 ;  /* 0x0000000003037211 */ /* 0x000fe200078f28ff */
[----:B------:R-:W-:Y:S01]  /*6c90*/  USHF.R.U32.HI UR27, URZ, 0x1, UR8 ;  /* 0x000000013f1b7899 */ /* 0x000fe20008011608 */
[----:B------:R-:W-:Y:S01]  /*6ca0*/  IMAD.MOV.U32 R0, RZ, RZ, 0x1 ;  /* 0x00000001ff007424 */ /* 0x000fe200078e00ff */
[----:B------:R-:W-:Y:S01]  /*6cb0*/  USHF.L.U32 UR6, UR8, 0x6, URZ ;  /* 0x0000000608067899 */ /* 0x000fe2000800063f */
[----:B------:R-:W-:Y:S01]  /*6cc0*/  SHF.R.S32.HI R3, RZ, 0x5, R3 ;  /* 0x00000005ff037819 */ /* 0x000fe20000011403 */
[----:B------:R-:W-:Y:S02]  /*6cd0*/  USHF.L.U32 UR30, UR8, 0xb, URZ ;  /* 0x0000000b081e7899 */ /* 0x000fe4000800063f */
[----:B------:R-:W-:Y:S02]  /*6ce0*/  ULOP3.LUT UR8, UR8, 0xfffffffe, URZ, 0xc0, !UPT ;  /* 0xfffffffe08087892 */ /* 0x000fe4000f8ec03f */
[----:B------:R-:W-:Y:S01]  /*6cf0*/  UISETP.GT.U32.AND UP0, UPT, UR10, 0xffff, UPT ;  /* 0x0000ffff0a00788c */ /* 0x000fe2000bf04070 */
[----:B------:R-:W-:Y:S01]  /*6d00*/  VIADD R8, R3, 0x1 ;  /* 0x0000000103087836 */ /* 0x000fe20000000000 */
[----:B------:R-:W-:-:S02]  /*6d10*/  USHF.L.U32 UR13, UR14, UR8, URZ ;  /* 0x000000080e0d7299 */ /* 0x000fc4000800063f */
[----:B------:R-:W-:Y:S02]  /*6d20*/  ULOP3.LUT UR11, UR8, 0x1, URZ, 0xfc, !UPT ;  /* 0x00000001080b7892 */ /* 0x000fe4000f8efc3f */
[----:B------:R-:W-:Y:S02]  /*6d30*/  UIMAD.WIDE.U32 UR8, UR9, UR12, URZ ;  /* 0x0000000c090872a5 */ /* 0x000fe4000f8e003f */
[----:B------:R-:W-:Y:S01]  /*6d40*/  USEL UR10, UR10, 0xffff, !UP0 ;  /* 0x0000ffff0a0a7887 */ /* 0x000fe2000c000000 */
[----:B------:R-:W-:Y:S01]  /*6d50*/  ULDC UR12, c[0x0][0x14] ;  /* 0x00000500000c7ab9 */ /* 0x000fe20000000800 */
[----:B------:R-:W-:Y:S02]  /*6d60*/  USHF.L.U32 UR11, UR14, UR11, URZ ;  /* 0x0000000b0e0b7299 */ /* 0x000fe4000800063f */
[----:B------:R-:W-:Y:S02]  /*6d70*/  UIMAD.WIDE.U32 UR24, UR8, UR12, URZ ;  /* 0x0000000c081872a5 */ /* 0x000fe4000f8e003f */
[----:B------:R-:W-:-:S02]  /*6d80*/  UIMAD UR14, UR9, UR12, URZ ;  /* 0x0000000c090e72a4 */ /* 0x000fc4000f8e023f */
[----:B------:R-:W-:Y:S02]  /*6d90*/  ULOP3.LUT UR10, UR10, 0xffff, URZ, 0xc0, !UPT ;  /* 0x0000ffff0a0a7892 */ /* 0x000fe4000f8ec03f */
[----:B------:R-:W-:Y:S02]  /*6da0*/  ULOP3.LUT UR6, UR6, 0x40, URZ, 0xc0, !UPT ;  /* 0x0000004006067892 */ /* 0x000fe4000f8ec03f */
[----:B------:R-:W-:Y:S02]  /*6db0*/  ULOP3.LUT UR13, UR13, UR11, URZ, 0xfc, !UPT ;  /* 0x0000000b0d0d7292 */ /* 0x000fe4000f8efc3f */
[----:B------:R-:W-:Y:S02]  /*6dc0*/  UIADD3 UR14, UR25, UR14, URZ ;  /* 0x0000000e190e7290 */ /* 0x000fe4000fffe03f */
[----:B------:R-:W-:-:S12]  /*6dd0*/  USHF.L.U32 UR15, UR15, UR10, URZ ;  /* 0x0000000a0f0f7299 */ /* 0x000fd8000800063f */
.L_x_179:
[----:B------:R-:W-:-:S03]  /*6de0*/  UMOV UR8, 0xffffffff ;  /* 0xffffffff00087882 */ /* 0x000fc60000000000 */
[----:B------:R-:W-:Y:S05]  /*6df0*/  BRA.DIV UR8, `(.L_x_169) ;  /* 0x0000000e088c7947 */ /* 0x000fea000b800000 */
[----:B------:R-:W-:-:S13]  /*6e00*/  ELECT P6, URZ, PT ;  /* 0x00000000003f782f */ /* 0x000fda00038c0000 */
.L_x_189:
[----:B------:R-:W0:Y:S01]  /*6e10*/  LDC R4, c[0x0][0x28c] ;  /* 0x0000a300ff047b82 */ /* 0x000e220000000800 */
[----:B------:R-:W-:Y:S01]  /*6e20*/  BSSY B1, `(.L_x_170) ;  /* 0x000003d000017945 */ /* 0x000fe20003800000 */
[----:B0-----:R-:W-:-:S13]  /*6e30*/  ISETP.LT.OR P6, PT, R4, 0x1, !P6 ;  /* 0x000000010400780c */ /* 0x001fda00077c1670 */
[----:B------:R-:W-:Y:S05]  /*6e40*/  @P6 BRA `(.L_x_171) ;  /* 0x0000000000e86947 */ /* 0x000fea0003800000 */
[----:B------:R-:W-:Y:S01]  /*6e50*/  LEA R11, R11, UR27, 0x1 ;  /* 0x0000001b0b0b7c11 */ /* 0x000fe2000f8e08ff */
[----:B------:R-:W-:Y:S01]  /*6e60*/  IMAD.MOV.U32 R22, RZ, RZ, RZ ;  /* 0x000000ffff167224 */ /* 0x000fe200078e00ff */
[----:B------:R-:W-:Y:S01]  /*6e70*/  LEA R20, R20, UR6, 0x7 ;  /* 0x0000000614147c11 */ /* 0x000fe2000f8e38ff */
[----:B------:R-:W-:Y:S02]  /*6e80*/  IMAD.MOV.U32 R4, RZ, RZ, R8 ;  /* 0x000000ffff047224 */ /* 0x000fe400078e0008 */
[----:B------:R-:W-:Y:S02]  /*6e90*/  IMAD.MOV.U32 R5, RZ, RZ, R0 ;  /* 0x000000ffff057224 */ /* 0x000fe400078e0000 */
[----:B------:R-:W-:Y:S02]  /*6ea0*/  IMAD.MOV.U32 R6, RZ, RZ, R12 ;  /* 0x000000ffff067224 */ /* 0x000fe400078e000c */
[----:B------:R-:W-:-:S07]  /*6eb0*/  IMAD.SHL.U32 R15, R11, 0x40, RZ ;  /* 0x000000400b0f7824 */ /* 0x000fce00078e00ff */
.L_x_174:
[----:B------:R-:W0:Y:S01]  /*6ec0*/  S2R R14, SR_CgaCtaId ;  /* 0x00000000000e7919 */ /* 0x000e220000008800 */
[----:B------:R-:W-:Y:S02]  /*6ed0*/  MOV R7, 0x400 ;  /* 0x0000040000077802 */ /* 0x000fe40000000f00 */
[----:B------:R-:W-:-:S13]  /*6ee0*/  LOP3.LUT P1, RZ, R18, 0x7f, RZ, 0xc0, !PT ;  /* 0x0000007f12ff7812 */ /* 0x000fda000782c0ff */
[----:B------:R-:W1:Y:S01]  /*6ef0*/  @!P1 LDC R11, c[0x0][0x500] ;  /* 0x00014000ff0b9b82 */ /* 0x000e620000000800 */
[----:B0-----:R-:W-:Y:S02]  /*6f00*/  LEA R21, R14, R7, 0x18 ;  /* 0x000000070e157211 */ /* 0x001fe400078ec0ff */
[----:B------:R-:W-:-:S03]  /*6f10*/  SHF.L.U32 R7, R5, 0x1f, RZ ;  /* 0x0000001f05077819 */ /* 0x000fc600000006ff */
[----:B------:R-:W-:-:S04]  /*6f20*/  IMAD R14, R6, 0x8, R21 ;  /* 0x00000008060e7824 */ /* 0x000fc800078e0215 */
[----:B------:R-:W0:Y:S02]  /*6f30*/  SYNCS.PHASECHK.TRANS64.TRYWAIT P0, [R14+URZ+0x18], R7 ;  /* 0x000018070e0075a7 */ /* 0x000e24000800017f */
[----:B01----:R-:W-:Y:S05]  /*6f40*/  @!P0 BRA `(.L_x_172) ;  /* 0x0000000c00588947 */ /* 0x003fea0003800000 */
.L_x_190:
[----:B0-----:R-:W-:Y:S01]  /*6f50*/  PRMT R7, R9, 0x9910, RZ ;  /* 0x0000991009077816 */ /* 0x001fe200000000ff */
[----:B------:R0:W-:Y:S03]  /*6f60*/  @!P1 SYNCS.ARRIVE.TRANS64 RZ, [R14+URZ], R11 ;  /* 0x0000000b0eff99a7 */ /* 0x0001e6000800003f */
[----:B------:R-:W-:-:S13]  /*6f70*/  ISETP.NE.AND P0, PT, R7, 0x2, PT ;  /* 0x000000020700780c */ /* 0x000fda0003f05270 */
[----:B0-----:R-:W-:Y:S05]  /*6f80*/  @P0 BRA `(.L_x_173) ;  /* 0x0000000000040947 */ /* 0x001fea0003800000 */
[----:B------:R-:W-:Y:S01]  /*6f90*/  BPT.TRAP 0x1 ;  /* 0x000000040000795c */ /* 0x000fe20000300000 */
.L_x_173:
[----:B------:R-:W-:Y:S01]  /*6fa0*/  R2UR UR8, R6 ;  /* 0x00000000060872ca */ /* 0x000fe200000e0000 */
[----:B------:R-:W-:Y:S01]  /*6fb0*/  VIADD R4, R4, 0xffffffff ;  /* 0xffffffff04047836 */ /* 0x000fe20000000000 */
[----:B------:R-:W-:Y:S01]  /*6fc0*/  R2UR UR17, R21 ;  /* 0x00000000151172ca */ /* 0x000fe200000e0000 */
[----:B------:R-:W-:Y:S01]  /*6fd0*/  UIADD3 UR16, UP0, UR28, 0xf0, URZ ;  /* 0x000000f01c107890 */ /* 0x000fe2000ff1e03f */
[----:B------:R-:W-:Y:S01]  /*6fe0*/  R2UR UR23, R15 ;  /* 0x000000000f1772ca */ /* 0x000fe200000e0000 */
[----:B------:R-:W-:Y:S01]  /*6ff0*/  UIADD3 UR32, UP1, UR28, 0x1f0, URZ ;  /* 0x000001f01c207890 */ /* 0x000fe2000ff3e03f */
[----:B------:R-:W-:Y:S01]  /*7000*/  R2UR UR9, R14 ;  /* 0x000000000e0972ca */ /* 0x000fe200000e0000 */
[----:B------:R-:W-:Y:S01]  /*7010*/  UPRMT UR20, URZ, 0x5410, UR15 ;  /* 0x000054103f147896 */ /* 0x000fe2000800000f */
[----:B------:R-:W-:Y:S01]  /*7020*/  R2UR UR10, R22 ;  /* 0x00000000160a72ca */ /* 0x000fe200000e0000 */
[----:B------:R-:W-:Y:S01]  /*7030*/  VIADD R6, R6, 0x1 ;  /* 0x0000000106067836 */ /* 0x000fe20000000000 */
[----:B------:R-:W-:Y:S01]  /*7040*/  R2UR UR12, R13 ;  /* 0x000000000d0c72ca */ /* 0x000fe200000e0000 */
[----:B------:R-:W-:Y:S01]  /*7050*/  UPRMT UR31, URZ, 0x5410, UR13 ;  /* 0x000054103f1f7896 */ /* 0x000fe2000800000d */
[----:B------:R-:W-:Y:S01]  /*7060*/  R2UR UR26, R20 ;  /* 0x00000000141a72ca */ /* 0x000fe200000e0000 */
[----:B------:R-:W-:Y:S01]  /*7070*/  USHF.L.U32 UR8, UR8, 0xc, URZ ;  /* 0x0000000c08087899 */ /* 0x000fe2000800063f */
[----:B------:R-:W-:Y:S01]  /*7080*/  ISETP.GT.AND P1, PT, R4, 0x1, PT ;  /* 0x000000010400780c */ /* 0x000fe20003f24270 */
[----:B------:R-:W-:Y:S01]  /*7090*/  UIADD3.X UR33, URZ, UR29, URZ, UP1, !UPT ;  /* 0x0000001d3f217290 */ /* 0x000fe20008ffe43f */
[----:B------:R-:W-:Y:S01]  /*70a0*/  ISETP.NE.AND P0, PT, R6, 0x3, PT ;  /* 0x000000030600780c */ /* 0x000fe20003f05270 */
[----:B------:R-:W-:Y:S01]  /*70b0*/  ULEA UR11, UR27, UR8, 0xb ;  /* 0x000000081b0b7291 */ /* 0x000fe2000f8e583f */
[----:B------:R-:W-:Y:S01]  /*70c0*/  VIADD R22, R22, 0x20 ;  /* 0x0000002016167836 */ /* 0x000fe20000000000 */
[----:B------:R-:W-:Y:S01]  /*70d0*/  ULOP3.LUT UR8, UR8, 0x800, UR30, 0xf8, !UPT ;  /* 0x0000080008087892 */ /* 0x000fe2000f8ef81e */
[----:B------:R-:W-:Y:S01]  /*70e0*/  SEL R14, RZ, 0x1, P0 ;  /* 0x00000001ff0e7807 */ /* 0x000fe20000000000 */
[----:B------:R-:W-:Y:S01]  /*70f0*/  ULEA UR11, UR11, UR17, 0x1 ;  /* 0x000000110b0b7291 */ /* 0x000fe2000f8e083f */
[----:B------:R-:W-:Y:S01]  /*7100*/  SEL R6, R6, RZ, P0 ;  /* 0x000000ff06067207 */ /* 0x000fe20000000000 */
[----:B------:R-:W-:Y:S01]  /*7110*/  ULEA UR8, UR8, UR17, 0x1 ;  /* 0x0000001108087291 */ /* 0x000fe2000f8e083f */
[----:B------:R-:W-:Y:S01]  /*7120*/  LOP3.LUT R5, R5, R14, RZ, 0x3c, !PT ;  /* 0x0000000e05057212 */ /* 0x000fe200078e3cff */
[----:B------:R-:W-:-:S02]  /*7130*/  UIADD3 UR21, UR11, 0x100, URZ ;  /* 0x000001000b157890 */ /* 0x000fc4000fffe03f */
[----:B------:R-:W-:Y:S02]  /*7140*/  UIADD3.X UR17, URZ, UR29, URZ, UP0, !UPT ;  /* 0x0000001d3f117290 */ /* 0x000fe400087fe43f */
[----:B------:R-:W-:Y:S01]  /*7150*/  UIADD3 UR22, UR8, 0x6100, URZ ;  /* 0x0000610008167890 */ /* 0x000fe2000fffe03f */
[----:B------:R-:W-:Y:S01]  /*7160*/  UMOV UR18, 0x0 ;  /* 0x0000000000127882 */ /* 0x000fe20000000000 */
[----:B------:R-:W-:Y:S01]  /*7170*/  UMOV UR19, 0x10000000 ;  /* 0x1000000000137882 */ /* 0x000fe20000000000 */
[----:B------:R-:W-:Y:S01]  /*7180*/  UMOV UR11, UR23 ;  /* 0x00000017000b7c82 */ /* 0x000fe20008000000 */
[----:B------:R-:W-:-:S03]  /*7190*/  UMOV UR8, UR21 ;  /* 0x0000001500087c82 */ /* 0x000fc60008000000 */
[----:B------:R0:W-:Y:S02]  /*71a0*/  UTMALDG.3D.MULTICAST [UR8], [UR16], UR20, desc[UR18] ;  /* 0x00001208100073b4 */ /* 0x0001e40008011814 */
[----:B0-----:R-:W-:Y:S01]  /*71b0*/  UMOV UR8, UR22 ;  /* 0x0000001600087c82 */ /* 0x001fe20008000000 */
[----:B------:R-:W-:Y:S02]  /*71c0*/  UMOV UR11, UR26 ;  /* 0x0000001a000b7c82 */ /* 0x000fe40008000000 */
[----:B------:R0:W-:Y:S02]  /*71d0*/  UTMALDG.3D.MULTICAST [UR8], [UR32], UR31, desc[UR18] ;  /* 0x00001208200073b4 */ /* 0x0001e4000801181f */
[----:B0-----:R-:W-:Y:S05]  /*71e0*/  @P1 BRA `(.L_x_174) ;  /* 0xfffffffc00341947 */ /* 0x001fea000383ffff */
.L_x_171:
[----:B------:R-:W-:Y:S05]  /*71f0*/  BSYNC B1 ;  /* 0x0000000000017941 */ /* 0x000fea0003800000 */
.L_x_170:
[----:B------:R-:W-:Y:S01]  /*7200*/  LOP3.LUT P1, RZ, R10, 0xff, RZ, 0xc0, !PT ;  /* 0x000000ff0aff7812 */ /* 0x000fe2000782c0ff */
[C---:B------:R-:W-:Y:S01]  /*7210*/  IMAD.IADD R12, R3.reuse, 0x1, R12 ;  /* 0x00000001030c7824 */ /* 0x040fe200078e020c */
[----:B------:R-:W-:Y:S01]  /*7220*/  ULDC.64 UR8, c[0x0][0x650] ;  /* 0x0001940000087ab9 */ /* 0x000fe20000000a00 */
[C---:B------:R-:W-:Y:S01]  /*7230*/  ISETP.GE.U32.AND P2, PT, R3.reuse, 0x3, PT ;  /* 0x000000030300780c */ /* 0x040fe20003f46070 */
[----:B------:R-:W-:Y:S01]  /*7240*/  BSSY B1, `(.L_x_175) ;  /* 0x000006a000017945 */ /* 0x000fe20003800000 */
[----:B------:R-:W-:Y:S01]  /*7250*/  IMAD.MOV.U32 R11, RZ, RZ, -0x1 ;  /* 0xffffffffff0b7424 */ /* 0x000fe200078e00ff */
[----:B------:R-:W-:Y:S01]  /*7260*/  ISETP.GT.U32.AND P0, PT, R12, 0x2, PT ;  /* 0x000000020c00780c */ /* 0x000fe20003f04070 */
[----:B------:R-:W-:Y:S01]  /*7270*/  IMAD.MOV.U32 R20, RZ, RZ, -0x1 ;  /* 0xffffffffff147424 */ /* 0x000fe200078e00ff */
[----:B------:R-:W-:Y:S01]  /*7280*/  PRMT R10, RZ, 0x7610, R10 ;  /* 0x00007610ff0a7816 */ /* 0x000fe2000000000a */
[----:B------:R-:W-:Y:S01]  /*7290*/  IMAD.MOV.U32 R13, RZ, RZ, -0x1 ;  /* 0xffffffffff0d7424 */ /* 0x000fe200078e00ff */
[----:B------:R-:W-:-:S03]  /*72a0*/  ISETP.LT.U32.AND P0, PT, R3, 0x3, P0 ;  /* 0x000000030300780c */ /* 0x000fc60000701070 */
[----:B------:R-:W0:Y:S01]  /*72b0*/  @P1 S2R R5, SR_CgaCtaId ;  /* 0x0000000000051919 */ /* 0x000e220000008800 */
[----:B------:R-:W-:-:S04]  /*72c0*/  @P1 MOV R4, 0x400 ;  /* 0x0000040000041802 */ /* 0x000fc80000000f00 */
[----:B0-----:R-:W-:Y:S01]  /*72d0*/  @P1 LEA R6, R5, R4, 0x18 ;  /* 0x0000000405061211 */ /* 0x001fe200078ec0ff */
[----:B------:R-:W-:-:S03]  /*72e0*/  IMAD.WIDE.U32 R4, R12, -0x55555555, RZ ;  /* 0xaaaaaaab0c047825 */ /* 0x000fc600078e00ff */
[----:B------:R0:W-:Y:S01]  /*72f0*/  @P1 SYNCS.ARRIVE.TRANS64.A1T0 RZ, [R6+URZ+0x48], RZ ;  /* 0x000048ff06ff19a7 */ /* 0x0001e2000810003f */
[----:B------:R-:W-:Y:S02]  /*7300*/  IADD3 R16, P1, R16, UR24, RZ ;  /* 0x0000001810107c10 */ /* 0x000fe4000ff3e0ff */
[----:B------:R-:W-:Y:S02]  /*7310*/  SHF.R.U32.HI R7, RZ, 0x1, R5 ;  /* 0x00000001ff077819 */ /* 0x000fe40000011605 */
[----:B------:R-:W-:Y:S02]  /*7320*/  SEL R5, RZ, 0x1, !P0 ;  /* 0x00000001ff057807 */ /* 0x000fe40004000000 */
[----:B------:R-:W-:Y:S01]  /*7330*/  IADD3.X R17, R17, UR14, RZ, P1, !PT ;  /* 0x0000000e11117c10 */ /* 0x000fe20008ffe4ff */
[----:B------:R-:W-:Y:S01]  /*7340*/  IMAD R12, R7, -0x3, R12 ;  /* 0xfffffffd070c7824 */ /* 0x000fe200078e020c */
[----:B------:R-:W-:Y:S02]  /*7350*/  ISETP.GE.U32.AND P0, PT, R16, UR8, PT ;  /* 0x0000000810007c0c */ /* 0x000fe4000bf06070 */
[----:B------:R-:W-:-:S02]  /*7360*/  LOP3.LUT R0, R0, R5, RZ, 0x3c, !PT ;  /* 0x0000000500007212 */ /* 0x000fc400078e3cff */
[----:B------:R-:W-:Y:S02]  /*7370*/  ISETP.GE.U32.AND.EX P0, PT, R17, UR9, PT, P0 ;  /* 0x0000000911007c0c */ /* 0x000fe4000bf06100 */
[----:B------:R-:W-:Y:S02]  /*7380*/  @P2 LOP3.LUT R0, R0, 0x1, R7, 0x78, !PT ;  /* 0x0000000100002812 */ /* 0x000fe400078e7807 */
[----:B------:R-:W-:-:S09]  /*7390*/  PRMT R4, RZ, 0x7610, R4 ;  /* 0x00007610ff047816 */ /* 0x000fd20000000004 */
[----:B0-----:R-:W-:Y:S05]  /*73a0*/  @P0 BRA `(.L_x_176) ;  /* 0x00000004004c0947 */ /* 0x001fea0003800000 */
[----:B------:R-:W0:Y:S01]  /*73b0*/  S2R R14, SR_CTAID.X ;  /* 0x00000000000e7919 */ /* 0x000e220000002500 */
[----:B------:R-:W-:Y:S01]  /*73c0*/  ULDC.64 UR8, c[0x0][0x628] ;  /* 0x00018a0000087ab9 */ /* 0x000fe20000000a00 */
[----:B------:R-:W1:Y:S01]  /*73d0*/  LDC R15, c[0x0][0x144] ;  /* 0x00005100ff0f7b82 */ /* 0x000e620000000800 */
[----:B------:R-:W-:Y:S01]  /*73e0*/  ISETP.NE.U32.AND P0, PT, RZ, UR8, PT ;  /* 0x00000008ff007c0c */ /* 0x000fe2000bf05070 */
[----:B------:R-:W2:Y:S01]  /*73f0*/  S2R R11, SR_CTAID.Y ;  /* 0x00000000000b7919 */ /* 0x000ea20000002600 */
[----:B------:R-:W-:Y:S01]  /*7400*/  ULDC UR10, c[0x0][0x150] ;  /* 0x00005400000a7ab9 */ /* 0x000fe20000000800 */
[----:B------:R-:W-:Y:S01]  /*7410*/  ULDC UR11, c[0x0][0x630] ;  /* 0x00018c00000b7ab9 */ /* 0x000fe20000000800 */
[----:B------:R-:W-:Y:S01]  /*7420*/  ISETP.NE.AND.EX P0, PT, RZ, UR9, PT, P0 ;  /* 0x00000009ff007c0c */ /* 0x000fe2000bf05300 */
[----:B------:R-:W-:Y:S01]  /*7430*/  IMAD.MOV.U32 R4, RZ, RZ, R16 ;  /* 0x000000ffff047224 */ /* 0x000fe200078e0010 */
[----:B0-----:R-:W-:-:S05]  /*7440*/  I2FP.F32.U32 R5, R14 ;  /* 0x0000000e00057245 */ /* 0x001fca0000201000 */
[----:B------:R-:W-:Y:S01]  /*7450*/  FMUL R20, R5, UR10 ;  /* 0x0000000a05147c20 */ /* 0x000fe20008400000 */
[----:B------:R-:W-:-:S05]  /*7460*/  IMAD.MOV.U32 R5, RZ, RZ, R17 ;  /* 0x000000ffff057224 */ /* 0x000fca00078e0011 */
[----:B--2---:R-:W-:Y:S05]  /*7470*/  @!P0 BRA `(.L_x_177) ;  /* 0x0000000000288947 */ /* 0x004fea0003800000 */
[----:B------:R-:W-:Y:S02]  /*7480*/  ULDC UR10, c[0x0][0x634] ;  /* 0x00018d00000a7ab9 */ /* 0x000fe40000000800 */
[----:B------:R-:W-:-:S05]  /*7490*/  IADD3 R5, P0, R16, UR10, RZ ;  /* 0x0000000a10057c10 */ /* 0x000fca000ff1e0ff */
[----:B------:R-:W-:-:S04]  /*74a0*/  IMAD.X R13, RZ, RZ, R17, P0 ;  /* 0x000000ffff0d7224 */ /* 0x000fc800000e0611 */
[----:B------:R-:W-:-:S04]  /*74b0*/  IMAD.WIDE.U32 R6, R13, UR8, RZ ;  /* 0x000000080d067c25 */ /* 0x000fc8000f8e00ff */
[----:B------:R-:W-:-:S04]  /*74c0*/  IMAD.WIDE.U32 R6, P0, R5, UR9, R6 ;  /* 0x0000000905067c25 */ /* 0x000fc8000f800006 */
[----:B------:R-:W-:-:S04]  /*74d0*/  IMAD.WIDE.U32 R4, R5, UR8, RZ ;  /* 0x0000000805047c25 */ /* 0x000fc8000f8e00ff */
[----:B------:R-:W-:Y:S01]  /*74e0*/  IMAD.MOV.U32 R4, RZ, RZ, R7 ;  /* 0x000000ffff047224 */ /* 0x000fe200078e0007 */
[----:B------:R-:W-:Y:S01]  /*74f0*/  IADD3 RZ, P1, R5, R6, RZ ;  /* 0x0000000605ff7210 */ /* 0x000fe20007f3e0ff */
[----:B------:R-:W-:-:S04]  /*7500*/  IMAD.X R5, RZ, RZ, RZ, P0 ;  /* 0x000000ffff057224 */ /* 0x000fc800000e06ff */
[----:B------:R-:W-:-:S08]  /*7510*/  IMAD.WIDE.U32.X R4, R13, UR9, R4, P1 ;  /* 0x000000090d047c25 */ /* 0x000fd000088e0404 */
.L_x_177:
[--C-:B------:R-:W-:Y:S01]  /*7520*/  SHF.R.U64 R13, R4, UR11, R5.reuse ;  /* 0x0000000b040d7c19 */ /* 0x100fe20008001205 */
[----:B------:R-:W0:Y:S01]  /*7530*/  F2I.U32.TRUNC.NTZ R20, R20 ;  /* 0x0000001400147305 */ /* 0x000e22000020f000 */
[----:B------:R-:W-:Y:S01]  /*7540*/  SHF.R.U32.HI R4, RZ, UR11, R5 ;  /* 0x0000000bff047c19 */ /* 0x000fe20008011605 */
[----:B------:R-:W-:Y:S01]  /*7550*/  ULDC.64 UR8, c[0x0][0x620] ;  /* 0x0001880000087ab9 */ /* 0x000fe20000000a00 */
[----:B------:R-:W-:Y:S01]  /*7560*/  IADD3 R7, P0, RZ, -R13, RZ ;  /* 0x8000000dff077210 */ /* 0x000fe20007f1e0ff */
[----:B------:R-:W-:Y:S01]  /*7570*/  ULDC.64 UR10, c[0x0][0x640] ;  /* 0x00019000000a7ab9 */ /* 0x000fe20000000a00 */
[----:B------:R-:W2:Y:S03]  /*7580*/  LDC R22, c[0x0][0x148] ;  /* 0x00005200ff167b82 */ /* 0x000ea60000000800 */
[----:B------:R-:W-:Y:S01]  /*7590*/  IMAD.X R4, RZ, RZ, ~R4, P0 ;  /* 0x000000ffff047224 */ /* 0x000fe200000e0e04 */
[----:B------:R-:W-:-:S03]  /*75a0*/  ISETP.NE.U32.AND P0, PT, RZ, UR10, PT ;  /* 0x0000000aff007c0c */ /* 0x000fc6000bf05070 */
[----:B------:R-:W-:Y:S01]  /*75b0*/  IMAD R6, R4, UR8, RZ ;  /* 0x0000000804067c24 */ /* 0x000fe2000f8e02ff */
[----:B------:R-:W-:Y:S01]  /*75c0*/  ISETP.NE.AND.EX P0, PT, RZ, UR11, PT, P0 ;  /* 0x0000000bff007c0c */ /* 0x000fe2000bf05300 */
[----:B------:R-:W-:Y:S01]  /*75d0*/  IMAD.WIDE.U32 R4, R7, UR8, R16 ;  /* 0x0000000807047c25 */ /* 0x000fe2000f8e0010 */
[----:B------:R-:W-:-:S03]  /*75e0*/  ULDC UR8, c[0x0][0x618] ;  /* 0x0001860000087ab9 */ /* 0x000fc60000000800 */
[----:B------:R-:W-:Y:S01]  /*75f0*/  IMAD R7, R7, UR9, R6 ;  /* 0x0000000907077c24 */ /* 0x000fe2000f8e0206 */
[----:B------:R-:W-:Y:S01]  /*7600*/  ULDC UR9, c[0x0][0x154] ;  /* 0x0000550000097ab9 */ /* 0x000fe20000000800 */
[----:B0-----:R-:W-:Y:S02]  /*7610*/  IMAD.MOV R6, RZ, RZ, -R20 ;  /* 0x000000ffff067224 */ /* 0x001fe400078e0a14 */
[----:B------:R-:W-:Y:S02]  /*7620*/  IMAD.IADD R5, R5, 0x1, R7 ;  /* 0x0000000105057824 */ /* 0x000fe400078e0207 */
[----:B-1----:R-:W-:Y:S01]  /*7630*/  IMAD R14, R15, R6, R14 ;  /* 0x000000060f0e7224 */ /* 0x002fe200078e020e */
[----:B------:R-:W-:Y:S02]  /*7640*/  I2FP.F32.U32 R6, R11 ;  /* 0x0000000b00067245 */ /* 0x000fe40000201000 */
[--C-:B------:R-:W-:Y:S02]  /*7650*/  SHF.R.U64 R15, R4, UR8, R5.reuse ;  /* 0x00000008040f7c19 */ /* 0x100fe40008001205 */
[----:B------:R-:W-:Y:S01]  /*7660*/  SHF.R.U32.HI R4, RZ, UR8, R5 ;  /* 0x00000008ff047c19 */ /* 0x000fe20008011605 */
[----:B------:R-:W-:Y:S01]  /*7670*/  FMUL R6, R6, UR9 ;  /* 0x0000000906067c20 */ /* 0x000fe20008400000 */
[----:B------:R-:W-:-:S02]  /*7680*/  ULDC UR8, c[0x0][0x608] ;  /* 0x0001820000087ab9 */ /* 0x000fc40000000800 */
[--C-:B------:R-:W-:Y:S01]  /*7690*/  SHF.R.U64 R21, R15, UR8, R4.reuse ;  /* 0x000000080f157c19 */ /* 0x100fe20008001204 */
[----:B------:R0:W1:Y:S01]  /*76a0*/  F2I.U32.TRUNC.NTZ R24, R6 ;  /* 0x0000000600187305 */ /* 0x000062000020f000 */
[----:B------:R-:W-:Y:S01]  /*76b0*/  SHF.R.U32.HI R4, RZ, UR8, R4 ;  /* 0x00000008ff047c19 */ /* 0x000fe20008011604 */
[----:B------:R-:W-:-:S03]  /*76c0*/  ULDC UR8, c[0x0][0x658] ;  /* 0x0001960000087ab9 */ /* 0x000fc60000000800 */
[--C-:B------:R-:W-:Y:S02]  /*76d0*/  SHF.R.U64 R20, R21, UR8, R4.reuse ;  /* 0x0000000815147c19 */ /* 0x100fe40008001204 */
[----:B------:R-:W-:-:S03]  /*76e0*/  SHF.R.U32.HI R23, RZ, UR8, R4 ;  /* 0x00000008ff177c19 */ /* 0x000fc60008011604 */
[----:B------:R-:W-:Y:S02]  /*76f0*/  IMAD.MOV.U32 R4, RZ, RZ, R20 ;  /* 0x000000ffff047224 */ /* 0x000fe400078e0014 */
[----:B------:R-:W-:Y:S01]  /*7700*/  IMAD.MOV.U32 R5, RZ, RZ, R23 ;  /* 0x000000ffff057224 */ /* 0x000fe200078e0017 */
[----:B0-----:R-:W-:Y:S06]  /*7710*/  @!P0 BRA `(.L_x_178) ;  /* 0x0000000000288947 */ /* 0x001fec0003800000 */
        /* <DEDUP_REMOVED lines=10> */
.L_x_178:
[----:B------:R-:W-:Y:S01]  /*77c0*/  ISETP.NE.AND P0, PT, R2, 0x1, PT ;  /* 0x000000010200780c */ /* 0x000fe20003f05270 */
[----:B------:R-:W-:Y:S01]  /*77d0*/  ULDC UR8, c[0x0][0x648] ;  /* 0x0001920000087ab9 */ /* 0x000fe20000000800 */
[----:B-1----:R-:W-:Y:S01]  /*77e0*/  IMAD.MOV R24, RZ, RZ, -R24 ;  /* 0x000000ffff187224 */ /* 0x002fe200078e0a18 */
[----:B------:R-:W-:Y:S01]  /*77f0*/  SHF.R.U64 R4, R4, UR8, R5 ;  /* 0x0000000804047c19 */ /* 0x000fe20008001205 */
[----:B------:R-:W-:Y:S01]  /*7800*/  ULDC UR8, c[0x0][0x638] ;  /* 0x00018e0000087ab9 */ /* 0x000fe20000000800 */
[----:B------:R-:W-:Y:S01]  /*7810*/  LOP3.LUT R21, R21, UR7, RZ, 0xc0, !PT ;  /* 0x0000000715157c12 */ /* 0x000fe2000f8ec0ff */
[----:B------:R-:W-:Y:S02]  /*7820*/  ULDC UR9, c[0x0][0x610] ;  /* 0x0001840000097ab9 */ /* 0x000fe40000000800 */
[----:B------:R-:W-:Y:S02]  /*7830*/  IMAD.MOV R5, RZ, RZ, -R4 ;  /* 0x000000ffff057224 */ /* 0x000fe400078e0a04 */
[----:B------:R-:W-:-:S02]  /*7840*/  IMAD R21, R4, UR5, R21 ;  /* 0x0000000504157c24 */ /* 0x000fc4000f8e0215 */
[----:B------:R-:W-:Y:S01]  /*7850*/  IMAD R20, R5, UR8, R20 ;  /* 0x0000000805147c24 */ /* 0x000fe2000f8e0214 */
[----:B------:R-:W-:Y:S01]  /*7860*/  ULDC UR8, c[0x0][0x600] ;  /* 0x0001800000087ab9 */ /* 0x000fe20000000800 */
[----:B--2---:R-:W-:Y:S01]  /*7870*/  @P0 IMAD R14, R22, R24, R11 ;  /* 0x00000018160e0224 */ /* 0x004fe200078e020b */
[----:B------:R-:W-:Y:S01]  /*7880*/  LOP3.LUT R11, R15, UR4, RZ, 0xc0, !PT ;  /* 0x000000040f0b7c12 */ /* 0x000fe2000f8ec0ff */
[----:B------:R-:W-:Y:S02]  /*7890*/  IMAD.MOV.U32 R4, RZ, RZ, 0x1 ;  /* 0x00000001ff047424 */ /* 0x000fe400078e00ff */
[----:B------:R-:W-:Y:S02]  /*78a0*/  IMAD R14, R21, UR9, R14 ;  /* 0x00000009150e7c24 */ /* 0x000fe4000f8e020e */
[----:B------:R-:W-:-:S05]  /*78b0*/  IMAD R11, R20, UR8, R11 ;  /* 0x00000008140b7c24 */ /* 0x000fca000f8e020b */
[----:B------:R-:W-:Y:S02]  /*78c0*/  SEL R20, R11, R14, !P0 ;  /* 0x0000000e0b147207 */ /* 0x000fe40004000000 */
[----:B------:R-:W-:-:S07]  /*78d0*/  SEL R11, R14, R11, !P0 ;  /* 0x0000000b0e0b7207 */ /* 0x000fce0004000000 */
.L_x_176:
[----:B------:R-:W-:Y:S05]  /*78e0*/  BSYNC B1 ;  /* 0x0000000000017941 */ /* 0x000fea0003800000 */
.L_x_175:
[----:B------:R-:W-:-:S13]  /*78f0*/  LOP3.LUT P0, RZ, R4, 0xff, RZ, 0xc0, !PT ;  /* 0x000000ff04ff7812 */ /* 0x000fda000780c0ff */
[----:B------:R-:W-:Y:S05]  /*7900*/  @P0 BRA `(.L_x_179) ;  /* 0xfffffff400340947 */ /* 0x000fea000383ffff */
[----:B------:R-:W-:Y:S05]  /*7910*/  BSYNC B0 ;  /* 0x0000000000007941 */ /* 0x000fea0003800000 */
.L_x_168:
[----:B------:R-:W-:-:S03]  /*7920*/  UMOV UR8, 0xffffffff ;  /* 0xffffffff00087882 */ /* 0x000fc60000000000 */
[----:B------:R-:W-:Y:S05]  /*7930*/  BRA.DIV UR8, `(.L_x_180) ;  /* 0x0000000208f07947 */ /* 0x000fea000b800000 */
[----:B------:R-:W-:-:S13]  /*7940*/  ELECT P6, URZ, PT ;  /* 0x00000000003f782f */ /* 0x000fda00038c0000 */
.L_x_193:
[----:B------:R-:W-:Y:S04]  /*7950*/  BSSY B0, `(.L_x_181) ;  /* 0x0000022000007945 */ /* 0x000fe80003800000 */
[----:B------:R-:W-:Y:S05]  /*7960*/  @!P6 BRA `(.L_x_182) ;  /* 0x000000000080e947 */ /* 0x000fea0003800000 */
[----:B------:R-:W-:-:S04]  /*7970*/  LOP3.LUT R19, R19, 0x2, RZ, 0xfc, !PT ;  /* 0x0000000213137812 */ /* 0x000fc800078efcff */
[----:B------:R-:W-:-:S13]  /*7980*/  ISETP.NE.AND P0, PT, R19, 0x3, PT ;  /* 0x000000031300780c */ /* 0x000fda0003f05270 */
[----:B------:R-:W-:Y:S05]  /*7990*/  @!P0 BRA `(.L_x_183) ;  /* 0x0000000000048947 */ /* 0x000fea0003800000 */
[----:B------:R-:W-:Y:S01]  /*79a0*/  BPT.TRAP 0x1 ;  /* 0x000000040000795c */ /* 0x000fe20000300000 */
.L_x_183:
[----:B------:R-:W0:Y:S01]  /*79b0*/  S2R R3, SR_CgaCtaId ;  /* 0x0000000000037919 */ /* 0x000e220000008800 */
[----:B------:R-:W-:-:S04]  /*79c0*/  MOV R2, 0x400 ;  /* 0x0000040000027802 */ /* 0x000fc80000000f00 */
[----:B0-----:R-:W-:Y:S02]  /*79d0*/  LEA R3, R3, R2, 0x18 ;  /* 0x0000000203037211 */ /* 0x001fe400078ec0ff */
[----:B------:R-:W-:-:S03]  /*79e0*/  SHF.L.U32 R2, R0, 0x1f, RZ ;  /* 0x0000001f00027819 */ /* 0x000fc600000006ff */
[----:B------:R-:W-:-:S04]  /*79f0*/  VIADD R3, R3, 0x18 ;  /* 0x0000001803037836 */ /* 0x000fc80000000000 */
[C---:B------:R-:W-:Y:S02]  /*7a00*/  IMAD R7, R12.reuse, 0x8, R3 ;  /* 0x000000080c077824 */ /* 0x040fe400078e0203 */
[----:B------:R-:W-:Y:S02]  /*7a10*/  VIADD R12, R12, 0x1 ;  /* 0x000000010c0c7836 */ /* 0x000fe40000000000 */
[----:B------:R-:W0:Y:S03]  /*7a20*/  SYNCS.PHASECHK.TRANS64.TRYWAIT P0, [R7+URZ], R2 ;  /* 0x00000002070075a7 */ /* 0x000e26000800017f */
[----:B------:R-:W-:-:S04]  /*7a30*/  ISETP.NE.AND P1, PT, R12, 0x3, PT ;  /* 0x000000030c00780c */ /* 0x000fc80003f25270 */
[----:B------:R-:W-:Y:S02]  /*7a40*/  SEL R5, RZ, 0x1, P1 ;  /* 0x00000001ff057807 */ /* 0x000fe40000800000 */
[----:B------:R-:W-:Y:S02]  /*7a50*/  SEL R12, R12, RZ, P1 ;  /* 0x000000ff0c0c7207 */ /* 0x000fe40000800000 */
[----:B------:R-:W-:-:S03]  /*7a60*/  LOP3.LUT R5, R0, R5, RZ, 0x3c, !PT ;  /* 0x0000000500057212 */ /* 0x000fc600078e3cff */
[----:B------:R-:W-:Y:S01]  /*7a70*/  IMAD R9, R12, 0x8, R3 ;  /* 0x000000080c097824 */ /* 0x000fe200078e0203 */
[----:B------:R-:W-:Y:S01]  /*7a80*/  SHF.L.U32 R4, R5, 0x1f, RZ ;  /* 0x0000001f05047819 */ /* 0x000fe200000006ff */
[----:B0-----:R-:W-:Y:S06]  /*7a90*/  @!P0 BRA `(.L_x_184) ;  /* 0x0000000000b88947 */ /* 0x001fec0003800000 */
.L_x_194:
[----:B------:R-:W1:Y:S01]  /*7aa0*/  SYNCS.PHASECHK.TRANS64.TRYWAIT P0, [R9+URZ], R4 ;  /* 0x00000004090075a7 */ /* 0x000e62000800017f */
[----:B------:R-:W-:-:S05]  /*7ab0*/  VIADD R0, R12, 0x1 ;  /* 0x000000010c007836 */ /* 0x000fca0000000000 */
[----:B------:R-:W-:-:S04]  /*7ac0*/  ISETP.NE.AND P1, PT, R0, 0x3, PT ;  /* 0x000000030000780c */ /* 0x000fc80003f25270 */
[----:B0-----:R-:W-:Y:S02]  /*7ad0*/  SEL R2, RZ, 0x1, P1 ;  /* 0x00000001ff027807 */ /* 0x001fe40000800000 */
[----:B------:R-:W-:Y:S02]  /*7ae0*/  SEL R0, R0, RZ, P1 ;  /* 0x000000ff00007207 */ /* 0x000fe40000800000 */
[----:B------:R-:W-:Y:S01]  /*7af0*/  LOP3.LUT R2, R5, R2, RZ, 0x3c, !PT ;  /* 0x0000000205027212 */ /* 0x000fe200078e3cff */
[----:B-1----:R-:W-:Y:S06]  /*7b00*/  @!P0 BRA `(.L_x_185) ;  /* 0x0000000000b08947 */ /* 0x002fec0003800000 */
.L_x_195:
[----:B------:R-:W-:Y:S01]  /*7b10*/  IMAD R3, R0, 0x8, R3 ;  /* 0x0000000800037824 */ /* 0x000fe200078e0203 */
[----:B------:R-:W-:-:S07]  /*7b20*/  SHF.L.U32 R0, R2, 0x1f, RZ ;  /* 0x0000001f02007819 */ /* 0x000fce00000006ff */
.L_x_186:
[----:B-1----:R1:W2:Y:S02]  /*7b30*/  SYNCS.PHASECHK.TRANS64.TRYWAIT P0, [R3+URZ], R0 ;  /* 0x00000000030075a7 */ /* 0x0022a4000800017f */
[----:B--2---:R-:W-:Y:S05]  /*7b40*/  @!P0 NANOSLEEP.SYNCS 0x989680 ;  /* 0x009896800000895d */ /* 0x004fea0003900000 */
[----:B------:R-:W2:Y:S02]  /*7b50*/  @!P0 SYNCS.PHASECHK.TRANS64 P0, [R3+URZ], R0 ;  /* 0x00000000030085a7 */ /* 0x000ea4000800007f */
[----:B--2---:R-:W-:Y:S05]  /*7b60*/  @!P0 BRA `(.L_x_186) ;  /* 0xfffffffc00f08947 */ /* 0x004fea000383ffff */
.L_x_182:
[----:B------:R-:W-:Y:S05]  /*7b70*/  BSYNC B0 ;  /* 0x0000000000007941 */ /* 0x000fea0003800000 */
.L_x_181:
[----:B------:R-:W-:Y:S05]  /*7b80*/  EXIT ;  /* 0x000000000000794d */ /* 0x000fea0003800000 */
.L_x_21:
[----:B---3--:R3:W4:Y:S02]  /*7b90*/  SYNCS.PHASECHK.TRANS64.TRYWAIT P1, [R3+URZ], R0 ;  /* 0x00000000030075a7 */ /* 0x008724000802017f */
[----:B----4-:R-:W-:Y:S05]  /*7ba0*/  @!P1 NANOSLEEP.SYNCS 0x989680 ;  /* 0x009896800000995d */ /* 0x010fea0003900000 */
[----:B------:R-:W4:Y:S02]  /*7bb0*/  @!P1 SYNCS.PHASECHK.TRANS64 P1, [R3+URZ], R0 ;  /* 0x00000000030095a7 */ /* 0x000f24000802007f */
[----:B----4-:R-:W-:Y:S05]  /*7bc0*/  @!P1 BRA `(.L_x_21) ;  /* 0xfffffffc00f09947 */ /* 0x010fea000383ffff */
[----:B------:R-:W-:Y:S05]  /*7bd0*/  BRA `(.L_x_20) ;  /* 0xffffff9800447947 */ /* 0x000fea000383ffff */
.L_x_26:
[----:B-1----:R1:W2:Y:S02]  /*7be0*/  SYNCS.PHASECHK.TRANS64.TRYWAIT P1, [R5+URZ], R4 ;  /* 0x00000004050075a7 */ /* 0x0022a4000802017f */
[----:B--2---:R-:W-:Y:S05]  /*7bf0*/  @!P1 NANOSLEEP.SYNCS 0x989680 ;  /* 0x009896800000995d */ /* 0x004fea0003900000 */
[----:B------:R-:W2:Y:S02]  /*7c00*/  @!P1 SYNCS.PHASECHK.TRANS64 P1, [R5+URZ], R4 ;  /* 0x00000004050095a7 */ /* 0x000ea4000802007f */
[----:B--2---:R-:W-:Y:S05]  /*7c10*/  @!P1 BRA `(.L_x_26) ;  /* 0xfffffffc00f09947 */ /* 0x004fea000383ffff */
[----:B------:R-:W-:Y:S05]  /*7c20*/  BRA `(.L_x_25) ;  /* 0xffffff9800f47947 */ /* 0x000fea000383ffff */
.L_x_169:
[----:B------:R-:W-:Y:S01]  /*7c30*/  BSSY B1, `(.L_x_187) ;  /* 0x0000006000017945 */ /* 0x000fe20003800000 */
[----:B------:R-:W-:-:S07]  /*7c40*/  IMAD.MOV.U32 R15, RZ, RZ, -0x1 ;  /* 0xffffffffff0f7424 */ /* 0x000fce00078e00ff */
[----:B------:R-:W-:Y:S05]  /*7c50*/  WARPSYNC.COLLECTIVE R15, `(.L_x_188) ;  /* 0x000000000f0c7348 */ /* 0x000fea0003c00000 */
[----:B------:R-:W-:Y:S02]  /*7c60*/  ELECT P6, UR62, PT ;  /* 0x00000000003e782f */ /* 0x000fe400038c0000 */
[----:B------:R-:W-:Y:S01]  /*7c70*/  MOV R14, UR62 ;  /* 0x0000003e000e7c02 */ /* 0x000fe20008000f00 */
[----:B------:R-:W-:Y:S10]  /*7c80*/  ENDCOLLECTIVE ;  /* 0x000000000000791b */ /* 0x000ff40003800000 */
.L_x_188:
[----:B------:R-:W-:Y:S05]  /*7c90*/  BSYNC B1 ;  /* 0x0000000000017941 */ /* 0x000fea0003800000 */
.L_x_187:
[----:B------:R-:W-:Y:S05]  /*7ca0*/  BRA `(.L_x_189) ;  /* 0xfffffff000587947 */ /* 0x000fea000383ffff */
.L_x_172:
[----:B0-----:R0:W1:Y:S02]  /*7cb0*/  SYNCS.PHASECHK.TRANS64.TRYWAIT P0, [R14+URZ+0x18], R7 ;  /* 0x000018070e0075a7 */ /* 0x001064000800017f */
[----:B-1----:R-:W-:Y:S05]  /*7cc0*/  @!P0 NANOSLEEP.SYNCS 0x989680 ;  /* 0x009896800000895d */ /* 0x002fea0003900000 */
[----:B------:R-:W1:Y:S02]  /*7cd0*/  @!P0 SYNCS.PHASECHK.TRANS64 P0, [R14+URZ+0x18], R7 ;  /* 0x000018070e0085a7 */ /* 0x000e64000800007f */
[----:B-1----:R-:W-:Y:S05]  /*7ce0*/  @!P0 BRA `(.L_x_172) ;  /* 0xfffffffc00f08947 */ /* 0x002fea000383ffff */
[----:B------:R-:W-:Y:S05]  /*7cf0*/  BRA `(.L_x_190) ;  /* 0xfffffff000947947 */ /* 0x000fea000383ffff */
.L_x_180:
[----:B------:R-:W-:Y:S01]  /*7d00*/  BSSY B0, `(.L_x_191) ;  /* 0x0000006000007945 */ /* 0x000fe20003800000 */
[----:B------:R-:W-:-:S07]  /*7d10*/  IMAD.MOV.U32 R15, RZ, RZ, -0x1 ;  /* 0xffffffffff0f7424 */ /* 0x000fce00078e00ff */
[----:B------:R-:W-:Y:S05]  /*7d20*/  WARPSYNC.COLLECTIVE R15, `(.L_x_192) ;  /* 0x000000000f0c7348 */ /* 0x000fea0003c00000 */
[----:B------:R-:W-:Y:S02]  /*7d30*/  ELECT P6, UR62, PT ;  /* 0x00000000003e782f */ /* 0x000fe400038c0000 */
[----:B------:R-:W-:Y:S01]  /*7d40*/  MOV R14, UR62 ;  /* 0x0000003e000e7c02 */ /* 0x000fe20008000f00 */
[----:B------:R-:W-:Y:S10]  /*7d50*/  ENDCOLLECTIVE ;  /* 0x000000000000791b */ /* 0x000ff40003800000 */
.L_x_192:
[----:B------:R-:W-:Y:S05]  /*7d60*/  BSYNC B0 ;  /* 0x0000000000007941 */ /* 0x000fea0003800000 */
.L_x_191:
[----:B------:R-:W-:Y:S05]  /*7d70*/  BRA `(.L_x_193) ;  /* 0xfffffff800f47947 */ /* 0x000fea000383ffff */
.L_x_184:
[----:B0-----:R0:W1:Y:S02]  /*7d80*/  SYNCS.PHASECHK.TRANS64.TRYWAIT P0, [R7+URZ], R2 ;  /* 0x00000002070075a7 */ /* 0x001064000800017f */
[----:B-1----:R-:W-:Y:S05]  /*7d90*/  @!P0 NANOSLEEP.SYNCS 0x989680 ;  /* 0x009896800000895d */ /* 0x002fea0003900000 */
[----:B------:R-:W1:Y:S02]  /*7da0*/  @!P0 SYNCS.PHASECHK.TRANS64 P0, [R7+URZ], R2 ;  /* 0x00000002070085a7 */ /* 0x000e64000800007f */
[----:B-1----:R-:W-:Y:S05]  /*7db0*/  @!P0 BRA `(.L_x_184) ;  /* 0xfffffffc00f08947 */ /* 0x002fea000383ffff */
[----:B------:R-:W-:Y:S05]  /*7dc0*/  BRA `(.L_x_194) ;  /* 0xfffffffc00347947 */ /* 0x000fea000383ffff */
.L_x_185:
[----:B0-----:R0:W1:Y:S02]  /*7dd0*/  SYNCS.PHASECHK.TRANS64.TRYWAIT P0, [R9+URZ], R4 ;  /* 0x00000004090075a7 */ /* 0x001064000800017f */
[----:B-1----:R-:W-:Y:S05]  /*7de0*/  @!P0 NANOSLEEP.SYNCS 0x989680 ;  /* 0x009896800000895d */ /* 0x002fea0003900000 */
[----:B------:R-:W1:Y:S02]  /*7df0*/  @!P0 SYNCS.PHASECHK.TRANS64 P0, [R9+URZ], R4 ;  /* 0x00000004090085a7 */ /* 0x000e64000800007f */
[----:B-1----:R-:W-:Y:S05]  /*7e00*/  @!P0 BRA `(.L_x_185) ;  /* 0xfffffffc00f08947 */ /* 0x002fea000383ffff */
[----:B------:R-:W-:Y:S05]  /*7e10*/  BRA `(.L_x_195) ;  /* 0xfffffffc003c7947 */ /* 0x000fea000383ffff */
.L_x_196:
[----:B------:R-:W-:-:S00]  /*7e20*/  BRA `(.L_x_196) ;  /* 0xfffffffc00fc7947 */ /* 0x000fc0000383ffff */
[----:B------:R-:W-:-:S00]  /*7e30*/  NOP ;  /* 0x0000000000007918 */ /* 0x000fc00000000000 */
        /* <DEDUP_REMOVED lines=12> */
.L_x_197:


//--------------------- .nv.global.init           --------------------------
	.section	.nv.global.init,"aw",@progbits
.nv.global.init:
	.type		$str$22,@object
	.size		$str$22,($str$23 - $str$22)
$str$22:
        /*0000*/ 	.byte	0x6b, 0x5f, 0x74, 0x69, 0x6c, 0x65, 0x5f, 0x63, 0x6f, 0x75, 0x6e, 0x74, 0x20, 0x3e, 0x3d, 0x20
        /*0010*/ 	.byte	0x31, 0x00
	.type		$str$23,@object
	.size		$str$23,(__unnamed_1 - $str$23)
$str$23:
        /*0012*/ 	.byte	0x2f, 0x74, 0x6d, 0x70, 0x2f, 0x63, 0x75, 0x74, 0x6c, 0x61, 0x73, 0x73, 0x5f, 0x73, 0x77, 0x65
        /*0022*/ 	.byte	0x65, 0x70, 0x5f, 0x73, 0x72, 0x63, 0x2f, 0x69, 0x6e, 0x63, 0x6c, 0x75, 0x64, 0x65, 0x2f, 0x63
        /*0032*/ 	.byte	0x75, 0x74, 0x6c, 0x61, 0x73, 0x73, 0x2f, 0x67, 0x65, 0x6d, 0x6d, 0x2f, 0x63, 0x6f, 0x6c, 0x6c
        /*0042*/ 	.byte	0x65, 0x63, 0x74, 0x69, 0x76, 0x65, 0x2f, 0x73, 0x6d, 0x39, 0x30, 0x5f, 0x6d, 0x6d, 0x61, 0x5f
        /*0052*/ 	.byte	0x74, 0x6d, 0x61, 0x5f, 0x67, 0x6d, 0x6d, 0x61, 0x5f, 0x73, 0x73, 0x5f, 0x77, 0x61, 0x72, 0x70
        /*0062*/ 	.byte	0x73, 0x70, 0x65, 0x63, 0x69, 0x61, 0x6c, 0x69, 0x7a, 0x65, 0x64, 0x2e, 0x68, 0x70, 0x70, 0x00
	.type		__unnamed_1,@object
	.size		__unnamed_1,(.L_0 - __unnamed_1)
__unnamed_1:
        /*0072*/ 	.byte	0x76, 0x6f, 0x69, 0x64, 0x20, 0x63, 0x75, 0x74, 0x6c, 0x61, 0x73, 0x73, 0x3a, 0x3a, 0x67, 0x65
        /* <DEDUP_REMOVED lines=180> */
        /*0bc2*/ 	.byte	0x75, 0x74, 0x65, 0x3a, 0x3a, 0x69, 0x64, 0x65, 0x6e, 0x74, 0x69, 0x74, 0x79, 0x5d, 0x00
.L_0:


//--------------------- .nv.shared._ZN7cutlass13device_kernelINS_4gemm6kernel13GemmUniversalIN4cute5tupleIJiiiiEEENS1_10collective13CollectiveMmaINS1_34MainloopSm90TmaGmmaWarpSpecializedILi3ENS5_IJNS4_1CILi2EEESB_NSA_ILi1EEEEEENS1_35KernelTmaWarpSpecializedCooperativeEEENS5_IJNSA_ILi128EEESG_NSA_ILi32EEEEEENS_6half_tENS5_IJlSC_lEEESJ_SK_NS4_8TiledMMAINS4_8MMA_AtomIJNS4_4SM904GMMA26MMA_64x128x16_F32F16F16_SSILNSO_5MajorE0ELSQ_0ELNSO_7ScaleInE1ELSR_1EEEEEENS4_6LayoutINS5_IJSB_SC_SC_EEENS5_IJSC_NSA_ILi0EEESW_EEEEENS5_IJNS4_10UnderscoreESZ_SZ_EEEEENS4_23SM90_TMA_LOAD_MULTICASTENS4_14ComposedLayoutINS4_7SwizzleILi2ELi4ELi3EEENS4_18smem_ptr_flag_bitsILi16EEENSU_INS5_IJNSA_ILi8EEESH_EEENS5_IJSH_SC_EEEEEEEvNS4_8identityES12_S1C_vS1D_EENS_8epilogue10collective6detail29Sm90TmaWarpSpecializedAdapterINS1G_15DefaultEpilogueISJ_SK_SK_NS1F_6thread17LinearCombinationISJ_Li1EffLNS1K_9ScaleType4KindE0ELNS_15FloatRoundStyleE2ESJ_EENS1_15EpilogueDefaultEEEEEvvEEEEvNT_6ParamsE --------------------------
	.section	.nv.shared._ZN7cutlass13device_kernelINS_4gemm6kernel13GemmUniversalIN4cute5tupleIJiiiiEEENS1_10collective13CollectiveMmaINS1_34MainloopSm90TmaGmmaWarpSpecializedILi3ENS5_IJNS4_1CILi2EEESB_NSA_ILi1EEEEEENS1_35KernelTmaWarpSpecializedCooperativeEEENS5_IJNSA_ILi128EEESG_NSA_ILi32EEEEEENS_6half_tENS5_IJlSC_lEEESJ_SK_NS4_8TiledMMAINS4_8MMA_AtomIJNS4_4SM904GMMA26MMA_64x128x16_F32F16F16_SSILNSO_5MajorE0ELSQ_0ELNSO_7ScaleInE1ELSR_1EEEEEENS4_6LayoutINS5_IJSB_SC_SC_EEENS5_IJSC_NSA_ILi0EEESW_EEEEENS5_IJNS4_10UnderscoreESZ_SZ_EEEEENS4_23SM90_TMA_LOAD_MULTICASTENS4_14ComposedLayoutINS4_7SwizzleILi2ELi4ELi3EEENS4_18smem_ptr_flag_bitsILi16EEENSU_INS5_IJNSA_ILi8EEESH_EEENS5_IJSH_SC_EEEEEEEvNS4_8identityES12_S1C_vS1D_EENS_8epilogue10collective6detail29Sm90TmaWarpSpecializedAdapterINS1G_15DefaultEpilogueISJ_SK_SK_NS1F_6thread17LinearCombinationISJ_Li1EffLNS1K_9ScaleType4KindE0ELNS_15FloatRoundStyleE2ESJ_EENS1_15EpilogueDefaultEEEEEvvEEEEvNT_6ParamsE,"aw",@nobits
	.sectionflags	@""
	.align	16
	.zero		1024


//--------------------- .nv.shared.reserved.0     --------------------------
	.section	.nv.shared.reserved.0,"aw",@nobits
	.weak		__nv_reservedSMEM_offset_0_alias
	.size		__nv_reservedSMEM_offset_0_alias, 0, 0
	.other		__nv_reservedSMEM_offset_0_alias,@"STO_CUDA_RESERVED_SHARED STV_DEFAULT"
__nv_reservedSMEM_offset_0_alias:
	.zero		0


//--------------------- .nv.global                --------------------------
	.section	.nv.global,"aw",@nobits
.nv.global:
	.type		_ZN39_INTERNAL_5fd8a2c1_4_k_cu_08b2efc1_34424cute1_E,@object
	.size		_ZN39_INTERNAL_5fd8a2c1_4_k_cu_08b2efc1_34424cute1_E,(_ZN39_INTERNAL_5fd8a2c1_4_k_cu_08b2efc1_34424cuda3std3__45__cpo6cbeginE - _ZN39_INTERNAL_5fd8a2c1_4_k_cu_08b2efc1_34424cute1_E)
_ZN39_INTERNAL_5fd8a2c1_4_k_cu_08b2efc1_34424cute1_E:
	.zero		1
	.type		_ZN39_INTERNAL_5fd8a2c1_4_k_cu_08b2efc1_34424cuda3std3__45__cpo6cbeginE,@object
	.size		_ZN39_INTERNAL_5fd8a2c1_4_k_cu_08b2efc1_34424cuda3std3__45__cpo6cbeginE,(_ZN39_INTERNAL_5fd8a2c1_4_k_cu_08b2efc1_34424cuda3std3__48in_placeE - _ZN39_INTERNAL_5fd8a2c1_4_k_cu_08b2efc1_34424cuda3std3__45__cpo6cbeginE)
_ZN39_INTERNAL_5fd8a2c1_4_k_cu_08b2efc1_34424cuda3std3__45__cpo6cbeginE:
	.zero		1
	.type		_ZN39_INTERNAL_5fd8a2c1_4_k_cu_08b2efc1_34424cuda3std3__48in_placeE,@object
	.size		_ZN39_INTERNAL_5fd8a2c1_4_k_cu_08b2efc1_34424cuda3std3__48in_placeE,(_ZN39_INTERNAL_5fd8a2c1_4_k_cu_08b2efc1_34424cuda3std6ranges3__45__cpo9iter_moveE - _ZN39_INTERNAL_5fd8a2c1_4_k_cu_08b2efc1_34424cuda3std3__48in_placeE)
_ZN39_INTERNAL_5fd8a2c1_4_k_cu_08b2efc1_34424cuda3std3__48in_placeE:
	.zero		1
	.type		_ZN39_INTERNAL_5fd8a2c1_4_k_cu_08b2efc1_34424cuda3std6ranges3__45__cpo9iter_moveE,@object
	.size		_ZN39_INTERNAL_5fd8a2c1_4_k_cu_08b2efc1_34424cuda3std6ranges3__45__cpo9iter_moveE,(_ZN39_INTERNAL_5fd8a2c1_4_k_cu_08b2efc1_34424cuda3std3__45__cpo5beginE - _ZN39_INTERNAL_5fd8a2c1_4_k_cu_08b2efc1_34424cuda3std6ranges3__45__cpo9iter_moveE)
_ZN39_INTERNAL_5fd8a2c1_4_k_cu_08b2efc1_34424cuda3std6ranges3__45__cpo9iter_moveE:
	.zero		1
	.type		_ZN39_INTERNAL_5fd8a2c1_4_k_cu_08b2efc1_34424cuda3std3__45__cpo5beginE,@object
	.size		_ZN39_INTERNAL_5fd8a2c1_4_k_cu_08b2efc1_34424cuda3std3__45__cpo5beginE,(_ZN39_INTERNAL_5fd8a2c1_4_k_cu_08b2efc1_34424cuda3std3__441_GLOBAL__N__5fd8a2c1_4_k_cu_08b2efc1_34426ignoreE - _ZN39_INTERNAL_5fd8a2c1_4_k_cu_08b2efc1_34424cuda3std3__45__cpo5beginE)
_ZN39_INTERNAL_5fd8a2c1_4_k_cu_08b2efc1_34424cuda3std3__45__cpo5beginE:
	.zero		1
	.type		_ZN39_INTERNAL_5fd8a2c1_4_k_cu_08b2efc1_34424cuda3std3__441_GLOBAL__N__5fd8a2c1_4_k_cu_08b2efc1_34426ignoreE,@object
	.size		_ZN39_INTERNAL_5fd8a2c1_4_k_cu_08b2efc1_34424cuda3std3__441_GLOBAL__N__5fd8a2c1_4_k_cu_08b2efc1_34426ignoreE,(_ZN39_INTERNAL_5fd8a2c1_4_k_cu_08b2efc1_34424cute7productE - _ZN39_INTERNAL_5fd8a2c1_4_k_cu_08b2efc1_34424cuda3std3__441_GLOBAL__N__5fd8a2c1_4_k_cu_08b2efc1_34426ignoreE)
_ZN39_INTERNAL_5fd8a2c1_4_k_cu_08b2efc1_34424cuda3std3__441_GLOBAL__N__5fd8a2c1_4_k_cu_08b2efc1_34426ignoreE:
	.zero		1
	.type		_ZN39_INTERNAL_5fd8a2c1_4_k_cu_08b2efc1_34424cute7productE,@object
	.size		_ZN39_INTERNAL_5fd8a2c1_4_k_cu_08b2efc1_34424cute7productE,(_ZN39_INTERNAL_5fd8a2c1_4_k_cu_08b2efc1_34424cuda3std3__45__cpo3endE - _ZN39_INTERNAL_5fd8a2c1_4_k_cu_08b2efc1_34424cute7productE)
_ZN39_INTERNAL_5fd8a2c1_4_k_cu_08b2efc1_34424cute7productE:
	.zero		1
	.type		_ZN39_INTERNAL_5fd8a2c1_4_k_cu_08b2efc1_34424cuda3std3__45__cpo3endE,@object
	.size		_ZN39_INTERNAL_5fd8a2c1_4_k_cu_08b2efc1_34424cuda3std3__45__cpo3endE,(_ZN39_INTERNAL_5fd8a2c1_4_k_cu_08b2efc1_34424cuda3std3__419piecewise_constructE - _ZN39_INTERNAL_5fd8a2c1_4_k_cu_08b2efc1_34424cuda3std3__45__cpo3endE)
_ZN39_INTERNAL_5fd8a2c1_4_k_cu_08b2efc1_34424cuda3std3__45__cpo3endE:
	.zero		1
	.type		_ZN39_INTERNAL_5fd8a2c1_4_k_cu_08b2efc1_34424cuda3std3__419piecewise_constructE,@object
	.size		_ZN39_INTERNAL_5fd8a2c1_4_k_cu_08b2efc1_34424cuda3std3__419piecewise_constructE,(_ZN39_INTERNAL_5fd8a2c1_4_k_cu_08b2efc1_34424cuda3std3__45__cpo4cendE - _ZN39_INTERNAL_5fd8a2c1_4_k_cu_08b2efc1_34424cuda3std3__419piecewise_constructE)
_ZN39_INTERNAL_5fd8a2c1_4_k_cu_08b2efc1_34424cuda3std3__419piecewise_constructE:
	.zero		1
	.type		_ZN39_INTERNAL_5fd8a2c1_4_k_cu_08b2efc1_34424cuda3std3__45__cpo4cendE,@object
	.size		_ZN39_INTERNAL_5fd8a2c1_4_k_cu_08b2efc1_34424cuda3std3__45__cpo4cendE,(_ZN39_INTERNAL_5fd8a2c1_4_k_cu_08b2efc1_34424cuda3std6ranges3__45__cpo4swapE - _ZN39_INTERNAL_5fd8a2c1_4_k_cu_08b2efc1_34424cuda3std3__45__cpo4cendE)
_ZN39_INTERNAL_5fd8a2c1_4_k_cu_08b2efc1_34424cuda3std3__45__cpo4cendE:
	.zero		1
	.type		_ZN39_INTERNAL_5fd8a2c1_4_k_cu_08b2efc1_34424cuda3std6ranges3__45__cpo4swapE,@object
	.size		_ZN39_INTERNAL_5fd8a2c1_4_k_cu_08b2efc1_34424cuda3std6ranges3__45__cpo4swapE,(.L_8 - _ZN39_INTERNAL_5fd8a2c1_4_k_cu_08b2efc1_34424cuda3std6ranges3__45__cpo4swapE)
_ZN39_INTERNAL_5fd8a2c1_4_k_cu_08b2efc1_34424cuda3std6ranges3__45__cpo4swapE:
	.zero		1
.L_8:


//--------------------- .nv.constant0._ZN7cutlass13device_kernelINS_4gemm6kernel13GemmUniversalIN4cute5tupleIJiiiiEEENS1_10collective13CollectiveMmaINS1_34MainloopSm90TmaGmmaWarpSpecializedILi3ENS5_IJNS4_1CILi2EEESB_NSA_ILi1EEEEEENS1_35KernelTmaWarpSpecializedCooperativeEEENS5_IJNSA_ILi128EEESG_NSA_ILi32EEEEEENS_6half_tENS5_IJlSC_lEEESJ_SK_NS4_8TiledMMAINS4_8MMA_AtomIJNS4_4SM904GMMA26MMA_64x128x16_F32F16F16_SSILNSO_5MajorE0ELSQ_0ELNSO_7ScaleInE1ELSR_1EEEEEENS4_6LayoutINS5_IJSB_SC_SC_EEENS5_IJSC_NSA_ILi0EEESW_EEEEENS5_IJNS4_10UnderscoreESZ_SZ_EEEEENS4_23SM90_TMA_LOAD_MULTICASTENS4_14ComposedLayoutINS4_7SwizzleILi2ELi4ELi3EEENS4_18smem_ptr_flag_bitsILi16EEENSU_INS5_IJNSA_ILi8EEESH_EEENS5_IJSH_SC_EEEEEEEvNS4_8identityES12_S1C_vS1D_EENS_8epilogue10collective6detail29Sm90TmaWarpSpecializedAdapterINS1G_15DefaultEpilogueISJ_SK_SK_NS1F_6thread17LinearCombinationISJ_Li1EffLNS1K_9ScaleType4KindE0ELNS_15FloatRoundStyleE2ESJ_EENS1_15EpilogueDefaultEEEEEvvEEEEvNT_6ParamsE --------------------------
	.section	.nv.constant0._ZN7cutlass13device_kernelINS_4gemm6kernel13GemmUniversalIN4cute5tupleIJiiiiEEENS1_10collective13CollectiveMmaINS1_34MainloopSm90TmaGmmaWarpSpecializedILi3ENS5_IJNS4_1CILi2EEESB_NSA_ILi1EEEEEENS1_35KernelTmaWarpSpecializedCooperativeEEENS5_IJNSA_ILi128EEESG_NSA_ILi32EEEEEENS_6half_tENS5_IJlSC_lEEESJ_SK_NS4_8TiledMMAINS4_8MMA_AtomIJNS4_4SM904GMMA26MMA_64x128x16_F32F16F16_SSILNSO_5MajorE0ELSQ_0ELNSO_7ScaleInE1ELSR_1EEEEEENS4_6LayoutINS5_IJSB_SC_SC_EEENS5_IJSC_NSA_ILi0EEESW_EEEEENS5_IJNS4_10UnderscoreESZ_SZ_EEEEENS4_23SM90_TMA_LOAD_MULTICASTENS4_14ComposedLayoutINS4_7SwizzleILi2ELi4ELi3EEENS4_18smem_ptr_flag_bitsILi16EEENSU_INS5_IJNSA_ILi8EEESH_EEENS5_IJSH_SC_EEEEEEEvNS4_8identityES12_S1C_vS1D_EENS_8epilogue10collective6detail29Sm90TmaWarpSpecializedAdapterINS1G_15DefaultEpilogueISJ_SK_SK_NS1F_6thread17LinearCombinationISJ_Li1EffLNS1K_9ScaleType4KindE0ELNS_15FloatRoundStyleE2ESJ_EENS1_15EpilogueDefaultEEEEEvvEEEEvNT_6ParamsE,"a",@progbits
	.sectionflags	@""
	.align	4
.nv.constant0._ZN7cutlass13device_kernelINS_4gemm6kernel13GemmUniversalIN4cute5tupleIJiiiiEEENS1_10collective13CollectiveMmaINS1_34MainloopSm90TmaGmmaWarpSpecializedILi3ENS5_IJNS4_1CILi2EEESB_NSA_ILi1EEEEEENS1_35KernelTmaWarpSpecializedCooperativeEEENS5_IJNSA_ILi128EEESG_NSA_ILi32EEEEEENS_6half_tENS5_IJlSC_lEEESJ_SK_NS4_8TiledMMAINS4_8MMA_AtomIJNS4_4SM904GMMA26MMA_64x128x16_F32F16F16_SSILNSO_5MajorE0ELSQ_0ELNSO_7ScaleInE1ELSR_1EEEEEENS4_6LayoutINS5_IJSB_SC_SC_EEENS5_IJSC_NSA_ILi0EEESW_EEEEENS5_IJNS4_10UnderscoreESZ_SZ_EEEEENS4_23SM90_TMA_LOAD_MULTICASTENS4_14ComposedLayoutINS4_7SwizzleILi2ELi4ELi3EEENS4_18smem_ptr_flag_bitsILi16EEENSU_INS5_IJNSA_ILi8EEESH_EEENS5_IJSH_SC_EEEEEEEvNS4_8identityES12_S1C_vS1D_EENS_8epilogue10collective6detail29Sm90TmaWarpSpecializedAdapterINS1G_15DefaultEpilogueISJ_SK_SK_NS1F_6thread17LinearCombinationISJ_Li1EffLNS1K_9ScaleType4KindE0ELNS_15FloatRoundStyleE2ESJ_EENS1_15EpilogueDefaultEEEEEvvEEEEvNT_6ParamsE:
	.zero		1664


//--------------------- SYMBOLS --------------------------

	.type		.nv.reservedSmem.offset0,@object
	.size		.nv.reservedSmem.offset0,0x4
	.type		__assertfail,@function
